	.target	sm_100a

	.elftype	@"ET_EXEC"


//--------------------- .note.nv.tkinfo           --------------------------
	.section	.note.nv.tkinfo,"",@"SHT_NOTE"
	.sectionflags	@"SHF_NOTE_NV_TKINFO"
	.tkinfo
        /*0018*/ 	.word	0x00000002
        /*0030*/ 	.string	""
        /*0030*/ 	.string	"ptxas"
        /*0030*/ 	.string	"Cuda compilation tools, release 13.0, V13.0.88"
        /*0030*/ 	.string	"Build cuda_13.0.r13.0/compiler.36424714_0"
        /*0030*/ 	.string	"-arch sm_100a -m 64 "



//--------------------- .note.nv.cuinfo           --------------------------
	.section	.note.nv.cuinfo,"",@"SHT_NOTE"
	.sectionflags	@"SHF_NOTE_NV_CUINFO"
        /*0018*/ 	.short	0x0002
        /*001a*/ 	.short	0x0064
        /*001c*/ 	.short	0x0082
	.zero		2


//--------------------- .nv.info                  --------------------------
	.section	.nv.info,"",@"SHT_CUDA_INFO"
	.align	4


	//----- nvinfo : EIATTR_REGCOUNT
	.align		4
        /*0000*/ 	.byte	0x04, 0x2f
        /*0002*/ 	.short	(.L_19 - .L_18)
	.align		4
.L_18:
        /*0004*/ 	.word	index@(_ZN7cutlass13device_kernelINS_4gemm6kernel13GemmUniversalIN4cute5tupleIJiiiiEEENS1_10collective13CollectiveMmaINS1_35MainloopSm100TmaUmmaWarpSpecializedILi3ELi2ELi4ENS5_IJNS4_1CILi1EEENSA_ILi8EEESB_EEEEENS5_IJNSA_ILi128EEESF_NSA_ILi64EEEEEENS_6half_tENS5_IJSB_llEEESI_SJ_NS4_8TiledMMAINS4_8MMA_AtomIJNS4_20SM100_MMA_F16BF16_SSISI_SI_fLi128ELi128ELNS4_4UMMA5MajorE1ELSO_1ELNSN_7ScaleInE0ELSP_0EEEEEENS4_6LayoutINS5_IJSB_SB_SB_EEENS5_IJNSA_ILi0EEESU_SU_EEEEENS5_IJNS4_10UnderscoreESX_SX_EEEEENS4_23SM90_TMA_LOAD_MULTICASTENS4_14ComposedLayoutINS4_7SwizzleILi3ELi4ELi3EEENS4_18smem_ptr_flag_bitsILi16EEENSS_INS5_IJSG_SC_EEENS5_IJSB_SG_EEEEEEEvNS4_8identityENS4_13SM90_TMA_LOADES19_vS1A_EENS_8epilogue10collective18CollectiveEpilogueINS1D_23Sm100TmaWarpSpecializedILi4ELi2ELi32ELb1ELb0EEEJSH_NS5_IJNSS_ISF_SB_EENSS_INSA_ILi32EEESB_EEEEESI_NS5_IJlSB_lEEESI_S1M_NS1D_6fusion15FusionCallbacksIS1H_NS1N_17LinearCombinationISI_fSI_fLNS_15FloatRoundStyleE2EEESH_S1L_JEEENS4_5SM1004TMEM4LOAD26SM100_TMEM_LOAD_32dp32b32xES1B_NS11_INS12_ILi2ELi4ELi3EEES15_NSS_INS5_IJSC_S1J_EEENS5_IJS1J_SB_EEEEEEENS4_39AutoVectorizingCopyWithAssumedAlignmentILi128EEENS4_14SM90_TMA_STOREES21_S23_S23_EEEvvEEEEvNT_6ParamsE)
        /*0008*/ 	.word	0x0000006e


	//----- nvinfo : EIATTR_FRAME_SIZE
	.align		4
.L_19:
        /*000c*/ 	.byte	0x04, 0x11
        /*000e*/ 	.short	(.L_21 - .L_20)
	.align		4
.L_20:
        /*0010*/ 	.word	index@($__internal_2_$__cuda_sm10x_tcgen05_guardrail_trap_unallocated_columns_being_dealloced)
        /*0014*/ 	.word	0x00000000


	//----- nvinfo : EIATTR_FRAME_SIZE
	.align		4
.L_21:
        /*0018*/ 	.byte	0x04, 0x11
        /*001a*/ 	.short	(.L_23 - .L_22)
	.align		4
.L_22:
        /*001c*/ 	.word	index@($__internal_1_$__cuda_sm10x_tcgen05_guardrail_trap_phase_invalid_during_alloc)
        /*0020*/ 	.word	0x00000000


	//----- nvinfo : EIATTR_FRAME_SIZE
	.align		4
.L_23:
        /*0024*/ 	.byte	0x04, 0x11
        /*0026*/ 	.short	(.L_25 - .L_24)
	.align		4
.L_24:
        /*0028*/ 	.word	index@($__internal_0_$__cuda_sm10x_tcgen05_guardrail_trap_col_being_dealloced_not_returned_by_alloc)
        /*002c*/ 	.word	0x00000000


	//----- nvinfo : EIATTR_FRAME_SIZE
	.align		4
.L_25:
        /*0030*/ 	.byte	0x04, 0x11
        /*0032*/ 	.short	(.L_27 - .L_26)
	.align		4
.L_26:
        /*0034*/ 	.word	index@(_ZN7cutlass13device_kernelINS_4gemm6kernel13GemmUniversalIN4cute5tupleIJiiiiEEENS1_10collective13CollectiveMmaINS1_35MainloopSm100TmaUmmaWarpSpecializedILi3ELi2ELi4ENS5_IJNS4_1CILi1EEENSA_ILi8EEESB_EEEEENS5_IJNSA_ILi128EEESF_NSA_ILi64EEEEEENS_6half_tENS5_IJSB_llEEESI_SJ_NS4_8TiledMMAINS4_8MMA_AtomIJNS4_20SM100_MMA_F16BF16_SSISI_SI_fLi128ELi128ELNS4_4UMMA5MajorE1ELSO_1ELNSN_7ScaleInE0ELSP_0EEEEEENS4_6LayoutINS5_IJSB_SB_SB_EEENS5_IJNSA_ILi0EEESU_SU_EEEEENS5_IJNS4_10UnderscoreESX_SX_EEEEENS4_23SM90_TMA_LOAD_MULTICASTENS4_14ComposedLayoutINS4_7SwizzleILi3ELi4ELi3EEENS4_18smem_ptr_flag_bitsILi16EEENSS_INS5_IJSG_SC_EEENS5_IJSB_SG_EEEEEEEvNS4_8identityENS4_13SM90_TMA_LOADES19_vS1A_EENS_8epilogue10collective18CollectiveEpilogueINS1D_23Sm100TmaWarpSpecializedILi4ELi2ELi32ELb1ELb0EEEJSH_NS5_IJNSS_ISF_SB_EENSS_INSA_ILi32EEESB_EEEEESI_NS5_IJlSB_lEEESI_S1M_NS1D_6fusion15FusionCallbacksIS1H_NS1N_17LinearCombinationISI_fSI_fLNS_15FloatRoundStyleE2EEESH_S1L_JEEENS4_5SM1004TMEM4LOAD26SM100_TMEM_LOAD_32dp32b32xES1B_NS11_INS12_ILi2ELi4ELi3EEES15_NSS_INS5_IJSC_S1J_EEENS5_IJS1J_SB_EEEEEEENS4_39AutoVectorizingCopyWithAssumedAlignmentILi128EEENS4_14SM90_TMA_STOREES21_S23_S23_EEEvvEEEEvNT_6ParamsE)
        /*0038*/ 	.word	0x00000000


	//----- nvinfo : EIATTR_MIN_STACK_SIZE
	.align		4
.L_27:
        /*003c*/ 	.byte	0x04, 0x12
        /*003e*/ 	.short	(.L_29 - .L_28)
	.align		4
.L_28:
        /*0040*/ 	.word	index@(_ZN7cutlass13device_kernelINS_4gemm6kernel13GemmUniversalIN4cute5tupleIJiiiiEEENS1_10collective13CollectiveMmaINS1_35MainloopSm100TmaUmmaWarpSpecializedILi3ELi2ELi4ENS5_IJNS4_1CILi1EEENSA_ILi8EEESB_EEEEENS5_IJNSA_ILi128EEESF_NSA_ILi64EEEEEENS_6half_tENS5_IJSB_llEEESI_SJ_NS4_8TiledMMAINS4_8MMA_AtomIJNS4_20SM100_MMA_F16BF16_SSISI_SI_fLi128ELi128ELNS4_4UMMA5MajorE1ELSO_1ELNSN_7ScaleInE0ELSP_0EEEEEENS4_6LayoutINS5_IJSB_SB_SB_EEENS5_IJNSA_ILi0EEESU_SU_EEEEENS5_IJNS4_10UnderscoreESX_SX_EEEEENS4_23SM90_TMA_LOAD_MULTICASTENS4_14ComposedLayoutINS4_7SwizzleILi3ELi4ELi3EEENS4_18smem_ptr_flag_bitsILi16EEENSS_INS5_IJSG_SC_EEENS5_IJSB_SG_EEEEEEEvNS4_8identityENS4_13SM90_TMA_LOADES19_vS1A_EENS_8epilogue10collective18CollectiveEpilogueINS1D_23Sm100TmaWarpSpecializedILi4ELi2ELi32ELb1ELb0EEEJSH_NS5_IJNSS_ISF_SB_EENSS_INSA_ILi32EEESB_EEEEESI_NS5_IJlSB_lEEESI_S1M_NS1D_6fusion15FusionCallbacksIS1H_NS1N_17LinearCombinationISI_fSI_fLNS_15FloatRoundStyleE2EEESH_S1L_JEEENS4_5SM1004TMEM4LOAD26SM100_TMEM_LOAD_32dp32b32xES1B_NS11_INS12_ILi2ELi4ELi3EEES15_NSS_INS5_IJSC_S1J_EEENS5_IJS1J_SB_EEEEEEENS4_39AutoVectorizingCopyWithAssumedAlignmentILi128EEENS4_14SM90_TMA_STOREES21_S23_S23_EEEvvEEEEvNT_6ParamsE)
        /*0044*/ 	.word	0x00000000
.L_29:


//--------------------- .nv.compat                --------------------------
	.section	.nv.compat,"",@"SHT_CUDA_COMPAT_INFO"
	.align	4
        /*0000*/ 	.byte	0x02, 0x09, 0x01, 0x00, 0x02, 0x02, 0x02, 0x00, 0x02, 0x05, 0x05, 0x00, 0x03, 0x07, 0x01, 0x01
        /*0010*/ 	.byte	0x02, 0x03, 0x01, 0x00, 0x02, 0x06, 0x01, 0x00, 0x04, 0x0b, 0x08, 0x00, 0x09, 0x00, 0x00, 0x00
        /*0020*/ 	.byte	0x00, 0x00, 0x00, 0x00


//--------------------- .nv.info._ZN7cutlass13device_kernelINS_4gemm6kernel13GemmUniversalIN4cute5tupleIJiiiiEEENS1_10collective13CollectiveMmaINS1_35MainloopSm100TmaUmmaWarpSpecializedILi3ELi2ELi4ENS5_IJNS4_1CILi1EEENSA_ILi8EEESB_EEEEENS5_IJNSA_ILi128EEESF_NSA_ILi64EEEEEENS_6half_tENS5_IJSB_llEEESI_SJ_NS4_8TiledMMAINS4_8MMA_AtomIJNS4_20SM100_MMA_F16BF16_SSISI_SI_fLi128ELi128ELNS4_4UMMA5MajorE1ELSO_1ELNSN_7ScaleInE0ELSP_0EEEEEENS4_6LayoutINS5_IJSB_SB_SB_EEENS5_IJNSA_ILi0EEESU_SU_EEEEENS5_IJNS4_10UnderscoreESX_SX_EEEEENS4_23SM90_TMA_LOAD_MULTICASTENS4_14ComposedLayoutINS4_7SwizzleILi3ELi4ELi3EEENS4_18smem_ptr_flag_bitsILi16EEENSS_INS5_IJSG_SC_EEENS5_IJSB_SG_EEEEEEEvNS4_8identityENS4_13SM90_TMA_LOADES19_vS1A_EENS_8epilogue10collective18CollectiveEpilogueINS1D_23Sm100TmaWarpSpecializedILi4ELi2ELi32ELb1ELb0EEEJSH_NS5_IJNSS_ISF_SB_EENSS_INSA_ILi32EEESB_EEEEESI_NS5_IJlSB_lEEESI_S1M_NS1D_6fusion15FusionCallbacksIS1H_NS1N_17LinearCombinationISI_fSI_fLNS_15FloatRoundStyleE2EEESH_S1L_JEEENS4_5SM1004TMEM4LOAD26SM100_TMEM_LOAD_32dp32b32xES1B_NS11_INS12_ILi2ELi4ELi3EEES15_NSS_INS5_IJSC_S1J_EEENS5_IJS1J_SB_EEEEEEENS4_39AutoVectorizingCopyWithAssumedAlignmentILi128EEENS4_14SM90_TMA_STOREES21_S23_S23_EEEvvEEEEvNT_6ParamsE --------------------------
	.section	.nv.info._ZN7cutlass13device_kernelINS_4gemm6kernel13GemmUniversalIN4cute5tupleIJiiiiEEENS1_10collective13CollectiveMmaINS1_35MainloopSm100TmaUmmaWarpSpecializedILi3ELi2ELi4ENS5_IJNS4_1CILi1EEENSA_ILi8EEESB_EEEEENS5_IJNSA_ILi128EEESF_NSA_ILi64EEEEEENS_6half_tENS5_IJSB_llEEESI_SJ_NS4_8TiledMMAINS4_8MMA_AtomIJNS4_20SM100_MMA_F16BF16_SSISI_SI_fLi128ELi128ELNS4_4UMMA5MajorE1ELSO_1ELNSN_7ScaleInE0ELSP_0EEEEEENS4_6LayoutINS5_IJSB_SB_SB_EEENS5_IJNSA_ILi0EEESU_SU_EEEEENS5_IJNS4_10UnderscoreESX_SX_EEEEENS4_23SM90_TMA_LOAD_MULTICASTENS4_14ComposedLayoutINS4_7SwizzleILi3ELi4ELi3EEENS4_18smem_ptr_flag_bitsILi16EEENSS_INS5_IJSG_SC_EEENS5_IJSB_SG_EEEEEEEvNS4_8identityENS4_13SM90_TMA_LOADES19_vS1A_EENS_8epilogue10collective18CollectiveEpilogueINS1D_23Sm100TmaWarpSpecializedILi4ELi2ELi32ELb1ELb0EEEJSH_NS5_IJNSS_ISF_SB_EENSS_INSA_ILi32EEESB_EEEEESI_NS5_IJlSB_lEEESI_S1M_NS1D_6fusion15FusionCallbacksIS1H_NS1N_17LinearCombinationISI_fSI_fLNS_15FloatRoundStyleE2EEESH_S1L_JEEENS4_5SM1004TMEM4LOAD26SM100_TMEM_LOAD_32dp32b32xES1B_NS11_INS12_ILi2ELi4ELi3EEES15_NSS_INS5_IJSC_S1J_EEENS5_IJS1J_SB_EEEEEEENS4_39AutoVectorizingCopyWithAssumedAlignmentILi128EEENS4_14SM90_TMA_STOREES21_S23_S23_EEEvvEEEEvNT_6ParamsE,"",@"SHT_CUDA_INFO"
	.sectionflags	@""
	.align	4


	//----- nvinfo : EIATTR_CUDA_API_VERSION
	.align		4
        /*0000*/ 	.byte	0x04, 0x37
        /*0002*/ 	.short	(.L_31 - .L_30)
.L_30:
        /*0004*/ 	.word	0x00000082


	//----- nvinfo : EIATTR_KPARAM_INFO
	.align		4
.L_31:
        /*0008*/ 	.byte	0x04, 0x17
        /*000a*/ 	.short	(.L_33 - .L_32)
.L_32:
        /*000c*/ 	.word	0x00000000
        /*0010*/ 	.short	0x0000
        /*0012*/ 	.short	0x0000
        /*0014*/ 	.byte	0x00, 0xf0, 0x01, 0x20


	//----- nvinfo : EIATTR_AT_ENTRY_FRAGMENTS
	.align		4
.L_33:
        /*0018*/ 	.byte	0x04, 0x4f
        /*001a*/ 	.short	(.L_35 - .L_34)


	//   ....[0]....
.L_34:
        /*001c*/ 	.word	0x00000006


	//----- nvinfo : EIATTR_RESERVED_SMEM_USED
	.align		4
.L_35:
        /*0020*/ 	.byte	0x01, 0x41
	.zero		2


	//----- nvinfo : EIATTR_SPARSE_MMA_MASK
	.align		4
        /*0024*/ 	.byte	0x03, 0x50
        /*0026*/ 	.short	0x0000


	//----- nvinfo : EIATTR_TCGEN05_1CTA_USED
	.align		4
        /*0028*/ 	.byte	0x01, 0x51
	.zero		2


	//----- nvinfo : EIATTR_MAXREG_COUNT
	.align		4
        /*002c*/ 	.byte	0x03, 0x1b
        /*002e*/ 	.short	0x00ff


	//----- nvinfo : EIATTR_NUM_BARRIERS
	.align		4
        /*0030*/ 	.byte	0x02, 0x4c
        /*0032*/ 	.byte	0x07
	.zero		1


	//----- nvinfo : EIATTR_EXTERNS
	.align		4
        /*0034*/ 	.byte	0x04, 0x0f
        /*0036*/ 	.short	(.L_37 - .L_36)


	//   ....[0]....
	.align		4
.L_36:
        /*0038*/ 	.word	index@(__assertfail)


	//----- nvinfo : EIATTR_MERCURY_ISA_VERSION
	.align		4
.L_37:
        /*003c*/ 	.byte	0x03, 0x5f
        /*003e*/ 	.short	0x0101


	//----- nvinfo : EIATTR_INT_WARP_WIDE_INSTR_OFFSETS
	.align		4
        /*0040*/ 	.byte	0x04, 0x31
        /*0042*/ 	.short	(.L_39 - .L_38)


	//   ....[0]....
.L_38:
        /*0044*/ 	.word	0x00002300


	//   ....[1]....
        /*0048*/ 	.word	0x00003cd0


	//   ....[2]....
        /*004c*/ 	.word	0x00003d00


	//   ....[3]....
        /*0050*/ 	.word	0x00003d50


	//   ....[4]....
        /*0054*/ 	.word	0x00004640


	//   ....[5]....
        /*0058*/ 	.word	0x00004690


	//   ....[6]....
        /*005c*/ 	.word	0x00004780


	//   ....[7]....
        /*0060*/ 	.word	0x000047f0


	//   ....[8]....
        /*0064*/ 	.word	0x00004900


	//   ....[9]....
        /*0068*/ 	.word	0x00004990


	//   ....[10]....
        /*006c*/ 	.word	0x00004b60


	//   ....[11]....
        /*0070*/ 	.word	0x00004ca0


	//----- nvinfo : EIATTR_COOP_GROUP_MASK_REGIDS
	.align		4
.L_39:
        /*0074*/ 	.byte	0x04, 0x29
        /*0076*/ 	.short	(.L_41 - .L_40)


	//   ....[0]....
.L_40:
        /*0078*/ 	.word	0xffffffff


	//   ....[1]....
        /*007c*/ 	.word	0xffffffff


	//   ....[2]....
        /*0080*/ 	.word	0xffffffff


	//   ....[3]....
        /*0084*/ 	.word	0xffffffff


	//   ....[4]....
        /*0088*/ 	.word	0xffffffff


	//   ....[5]....
        /*008c*/ 	.word	0xffffffff


	//   ....[6]....
        /*0090*/ 	.word	0xffffffff


	//   ....[7]....
        /*0094*/ 	.word	0xffffffff


	//   ....[8]....
        /*0098*/ 	.word	0xffffffff


	//   ....[9]....
        /*009c*/ 	.word	0xffffffff


	//   ....[10]....
        /*00a0*/ 	.word	0xffffffff


	//   ....[11]....
        /*00a4*/ 	.word	0xffffffff


	//   ....[12]....
        /*00a8*/ 	.word	0xffffffff


	//   ....[13]....
        /*00ac*/ 	.word	0xffffffff


	//----- nvinfo : EIATTR_COOP_GROUP_INSTR_OFFSETS
	.align		4
.L_41:
        /*00b0*/ 	.byte	0x04, 0x28
        /*00b2*/ 	.short	(.L_43 - .L_42)


	//   ....[0]....
.L_42:
        /*00b4*/ 	.word	0x00000090


	//   ....[1]....
        /*00b8*/ 	.word	0x000004d0


	//   ....[2]....
        /*00bc*/ 	.word	0x00000660


	//   ....[3]....
        /*00c0*/ 	.word	0x00000800


	//   ....[4]....
        /*00c4*/ 	.word	0x00000900


	//   ....[5]....
        /*00c8*/ 	.word	0x00000a70


	//   ....[6]....
        /*00cc*/ 	.word	0x00000c10


	//   ....[7]....
        /*00d0*/ 	.word	0x00000dc0


	//   ....[8]....
        /*00d4*/ 	.word	0x000021e0


	//   ....[9]....
        /*00d8*/ 	.word	0x00002f30


	//   ....[10]....
        /*00dc*/ 	.word	0x00003140


	//   ....[11]....
        /*00e0*/ 	.word	0x00003170


	//   ....[12]....
        /*00e4*/ 	.word	0x00003bc0


	//   ....[13]....
        /*00e8*/ 	.word	0x00003df0


	//----- nvinfo : EIATTR_VRC_CTA_INIT_COUNT
	.align		4
.L_43:
        /*00ec*/ 	.byte	0x02, 0x4a
        /*00ee*/ 	.byte	0x80
	.zero		1


	//----- nvinfo : EIATTR_SYSCALL_OFFSETS
	.align		4
        /*00f0*/ 	.byte	0x04, 0x46
        /*00f2*/ 	.short	(.L_45 - .L_44)


	//   ....[0]....
.L_44:
        /*00f4*/ 	.word	0x00005740


	//   ....[1]....
        /*00f8*/ 	.word	0x00005830


	//   ....[2]....
        /*00fc*/ 	.word	0x00005fa0


	//   ....[3]....
        /*0100*/ 	.word	0x00006c20


	//   ....[4]....
        /*0104*/ 	.word	0x00007870


	//   ....[5]....
        /*0108*/ 	.word	0x000084c0


	//----- nvinfo : EIATTR_MBARRIER_INSTR_OFFSETS
	.align		4
.L_45:
        /*010c*/ 	.byte	0x04, 0x39
        /*010e*/ 	.short	(.L_47 - .L_46)


	//   ....[0]....
.L_46:
        /*0110*/ 	.word	0x000005f0
        /*0114*/ 	.word	0x000000ff
        /*0118*/ 	.word	0x00000000
        /*011c*/ 	.short	0x0100
        /*011e*/ 	.byte	0x08
	.zero		1


	//   ....[1]....
        /*0120*/ 	.word	0x00000600
        /*0124*/ 	.word	0x000000ff
        /*0128*/ 	.word	0x00000018
        /*012c*/ 	.short	0x0100
        /*012e*/ 	.byte	0x08
	.zero		1


	//   ....[2]....
        /*0130*/ 	.word	0x00000610
        /*0134*/ 	.word	0x000000ff
        /*0138*/ 	.word	0x00000008
        /*013c*/ 	.short	0x0100
        /*013e*/ 	.byte	0x08
	.zero		1


	//   ....[3]....
        /*0140*/ 	.word	0x00000620
        /*0144*/ 	.word	0x000000ff
        /*0148*/ 	.word	0x00000020
        /*014c*/ 	.short	0x0100
        /*014e*/ 	.byte	0x08
	.zero		1


	//   ....[4]....
        /*0150*/ 	.word	0x00000630
        /*0154*/ 	.word	0x000000ff
        /*0158*/ 	.word	0x00000010
        /*015c*/ 	.short	0x0100
        /*015e*/ 	.byte	0x08
	.zero		1


	//   ....[5]....
        /*0160*/ 	.word	0x00000640
        /*0164*/ 	.word	0x000000ff
        /*0168*/ 	.word	0x00000028
        /*016c*/ 	.short	0x0100
        /*016e*/ 	.byte	0x08
	.zero		1


	//   ....[6]....
        /*0170*/ 	.word	0x00000770
        /*0174*/ 	.word	0x000000ff
        /*0178*/ 	.word	0x00000030
        /*017c*/ 	.short	0x0100
        /*017e*/ 	.byte	0x08
	.zero		1


	//   ....[7]....
        /*0180*/ 	.word	0x00000780
        /*0184*/ 	.word	0x000000ff
        /*0188*/ 	.word	0x00000050
        /*018c*/ 	.short	0x0100
        /*018e*/ 	.byte	0x08
	.zero		1


	//   ....[8]....
        /*0190*/ 	.word	0x00000790
        /*0194*/ 	.word	0x000000ff
        /*0198*/ 	.word	0x00000038
        /*019c*/ 	.short	0x0100
        /*019e*/ 	.byte	0x08
	.zero		1


	//   ....[9]....
        /*01a0*/ 	.word	0x000007a0
        /*01a4*/ 	.word	0x000000ff
        /*01a8*/ 	.word	0x00000058
        /*01ac*/ 	.short	0x0100
        /*01ae*/ 	.byte	0x08
	.zero		1


	//   ....[10]....
        /*01b0*/ 	.word	0x000007b0
        /*01b4*/ 	.word	0x000000ff
        /*01b8*/ 	.word	0x00000040
        /*01bc*/ 	.short	0x0100
        /*01be*/ 	.byte	0x08
	.zero		1


	//   ....[11]....
        /*01c0*/ 	.word	0x000007c0
        /*01c4*/ 	.word	0x000000ff
        /*01c8*/ 	.word	0x00000060
        /*01cc*/ 	.short	0x0100
        /*01ce*/ 	.byte	0x08
	.zero		1


	//   ....[12]....
        /*01d0*/ 	.word	0x000007d0
        /*01d4*/ 	.word	0x000000ff
        /*01d8*/ 	.word	0x00000048
        /*01dc*/ 	.short	0x0100
        /*01de*/ 	.byte	0x08
	.zero		1


	//   ....[13]....
        /*01e0*/ 	.word	0x000007e0
        /*01e4*/ 	.word	0x000000ff
        /*01e8*/ 	.word	0x00000068
        /*01ec*/ 	.short	0x0100
        /*01ee*/ 	.byte	0x08
	.zero		1


	//   ....[14]....
        /*01f0*/ 	.word	0x000008d0
        /*01f4*/ 	.word	0x000000ff
        /*01f8*/ 	.word	0x00000070
        /*01fc*/ 	.short	0x0100
        /*01fe*/ 	.byte	0x06
	.zero		1


	//   ....[15]....
        /*0200*/ 	.word	0x000008e0
        /*0204*/ 	.word	0x000000ff
        /*0208*/ 	.word	0x00000078
        /*020c*/ 	.short	0x0100
        /*020e*/ 	.byte	0x06
	.zero		1


	//   ....[16]....
        /*0210*/ 	.word	0x00000a20
        /*0214*/ 	.word	0x000000ff
        /*0218*/ 	.word	0x00000080
        /*021c*/ 	.short	0x0100
        /*021e*/ 	.byte	0x06
	.zero		1


	//   ....[17]....
        /*0220*/ 	.word	0x00000a30
        /*0224*/ 	.word	0x000000ff
        /*0228*/ 	.word	0x00000090
        /*022c*/ 	.short	0x0100
        /*022e*/ 	.byte	0x06
	.zero		1


	//   ....[18]....
        /*0230*/ 	.word	0x00000a40
        /*0234*/ 	.word	0x000000ff
        /*0238*/ 	.word	0x00000088
        /*023c*/ 	.short	0x0100
        /*023e*/ 	.byte	0x06
	.zero		1


	//   ....[19]....
        /*0240*/ 	.word	0x00000a50
        /*0244*/ 	.word	0x000000ff
        /*0248*/ 	.word	0x00000098
        /*024c*/ 	.short	0x0100
        /*024e*/ 	.byte	0x06
	.zero		1


	//   ....[20]....
        /*0250*/ 	.word	0x00000b80
        /*0254*/ 	.word	0x000000ff
        /*0258*/ 	.word	0x000000a0
        /*025c*/ 	.short	0x0100
        /*025e*/ 	.byte	0x08
	.zero		1


	//   ....[21]....
        /*0260*/ 	.word	0x00000b90
        /*0264*/ 	.word	0x000000ff
        /*0268*/ 	.word	0x000000c0
        /*026c*/ 	.short	0x0100
        /*026e*/ 	.byte	0x08
	.zero		1


	//   ....[22]....
        /*0270*/ 	.word	0x00000ba0
        /*0274*/ 	.word	0x000000ff
        /*0278*/ 	.word	0x000000a8
        /*027c*/ 	.short	0x0100
        /*027e*/ 	.byte	0x08
	.zero		1


	//   ....[23]....
        /*0280*/ 	.word	0x00000bb0
        /*0284*/ 	.word	0x000000ff
        /*0288*/ 	.word	0x000000c8
        /*028c*/ 	.short	0x0100
        /*028e*/ 	.byte	0x08
	.zero		1


	//   ....[24]....
        /*0290*/ 	.word	0x00000bc0
        /*0294*/ 	.word	0x000000ff
        /*0298*/ 	.word	0x000000b0
        /*029c*/ 	.short	0x0100
        /*029e*/ 	.byte	0x08
	.zero		1


	//   ....[25]....
        /*02a0*/ 	.word	0x00000bd0
        /*02a4*/ 	.word	0x000000ff
        /*02a8*/ 	.word	0x000000d0
        /*02ac*/ 	.short	0x0100
        /*02ae*/ 	.byte	0x08
	.zero		1


	//   ....[26]....
        /*02b0*/ 	.word	0x00000be0
        /*02b4*/ 	.word	0x000000ff
        /*02b8*/ 	.word	0x000000b8
        /*02bc*/ 	.short	0x0100
        /*02be*/ 	.byte	0x08
	.zero		1


	//   ....[27]....
        /*02c0*/ 	.word	0x00000bf0
        /*02c4*/ 	.word	0x000000ff
        /*02c8*/ 	.word	0x000000d8
        /*02cc*/ 	.short	0x0100
        /*02ce*/ 	.byte	0x08
	.zero		1


	//   ....[28]....
        /*02d0*/ 	.word	0x00000ce0
        /*02d4*/ 	.word	0x000000ff
        /*02d8*/ 	.word	0x000000e0
        /*02dc*/ 	.short	0x0100
        /*02de*/ 	.byte	0x06
	.zero		1


	//   ....[29]....
        /*02e0*/ 	.word	0x00000cf0
        /*02e4*/ 	.word	0x000000ff
        /*02e8*/ 	.word	0x000000f0
        /*02ec*/ 	.short	0x0100
        /*02ee*/ 	.byte	0x06
	.zero		1


	//   ....[30]....
        /*02f0*/ 	.word	0x00000d00
        /*02f4*/ 	.word	0x000000ff
        /*02f8*/ 	.word	0x000000e8
        /*02fc*/ 	.short	0x0100
        /*02fe*/ 	.byte	0x06
	.zero		1


	//   ....[31]....
        /*0300*/ 	.word	0x00000d10
        /*0304*/ 	.word	0x000000ff
        /*0308*/ 	.word	0x000000f8
        /*030c*/ 	.short	0x0100
        /*030e*/ 	.byte	0x06
	.zero		1


	//   ....[32]....
        /*0310*/ 	.word	0x000018a0
        /*0314*/ 	.word	0x00000002
        /*0318*/ 	.word	0x000000f0
        /*031c*/ 	.short	0x010a
        /*031e*/ 	.byte	0xff
	.zero		1


	//   ....[33]....
        /*0320*/ 	.word	0x000018d0
        /*0324*/ 	.word	0x00000002
        /*0328*/ 	.word	0x000000e0
        /*032c*/ 	.short	0x0101
        /*032e*/ 	.byte	0xff
	.zero		1


	//   ....[34]....
        /*0330*/ 	.word	0x000019a0
        /*0334*/ 	.word	0x000000ff
        /*0338*/ 	.word	0x00000018
        /*033c*/ 	.short	0x010a
        /*033e*/ 	.byte	0x08
	.zero		1


	//   ....[35]....
        /*0340*/ 	.word	0x00001a60
        /*0344*/ 	.word	0x000000ff
        /*0348*/ 	.word	0x00000018
        /*034c*/ 	.short	0x010a
        /*034e*/ 	.byte	0x21
	.zero		1


	//   ....[36]....
        /*0350*/ 	.word	0x00001bf0
        /*0354*/ 	.word	0x000000ff
        /*0358*/ 	.word	0x00000018
        /*035c*/ 	.short	0x010a
        /*035e*/ 	.byte	0x08
	.zero		1


	//   ....[37]....
        /*0360*/ 	.word	0x00001dd0
        /*0364*/ 	.word	0x000000ff
        /*0368*/ 	.word	0x00000078
        /*036c*/ 	.short	0x0101
        /*036e*/ 	.byte	0x05
	.zero		1


	//   ....[38]....
        /*0370*/ 	.word	0x00001df0
        /*0374*/ 	.word	0x000000ff
        /*0378*/ 	.word	0x00000018
        /*037c*/ 	.short	0x010a
        /*037e*/ 	.byte	0x08
	.zero		1


	//   ....[39]....
        /*0380*/ 	.word	0x00001e90
        /*0384*/ 	.word	0x000000ff
        /*0388*/ 	.word	0x00000018
        /*038c*/ 	.short	0x010a
        /*038e*/ 	.byte	0x21
	.zero		1


	//   ....[40]....
        /*0390*/ 	.word	0x00002020
        /*0394*/ 	.word	0x000000ff
        /*0398*/ 	.word	0x00000018
        /*039c*/ 	.short	0x010a
        /*039e*/ 	.byte	0x08
	.zero		1


	//   ....[41]....
        /*03a0*/ 	.word	0x00002210
        /*03a4*/ 	.word	0x00000002
        /*03a8*/ 	.word	0x00000080
        /*03ac*/ 	.short	0x010a
        /*03ae*/ 	.byte	0xff
	.zero		1


	//   ....[42]....
        /*03b0*/ 	.word	0x000022d0
        /*03b4*/ 	.word	0x00000002
        /*03b8*/ 	.word	0x00000000
        /*03bc*/ 	.short	0x0101
        /*03be*/ 	.byte	0xff
	.zero		1


	//   ....[43]....
        /*03c0*/ 	.word	0x00002830
        /*03c4*/ 	.word	0x000000ff
        /*03c8*/ 	.word	0x00000000
        /*03cc*/ 	.short	0x010a
        /*03ce*/ 	.byte	0x04
	.zero		1


	//   ....[44]....
        /*03d0*/ 	.word	0x000028c0
        /*03d4*/ 	.word	0x000000ff
        /*03d8*/ 	.word	0x00000000
        /*03dc*/ 	.short	0x010a
        /*03de*/ 	.byte	0x04
	.zero		1


	//   ....[45]....
        /*03e0*/ 	.word	0x00002960
        /*03e4*/ 	.word	0x00000000
        /*03e8*/ 	.word	0x00000000
        /*03ec*/ 	.short	0x010a
        /*03ee*/ 	.byte	0xff
	.zero		1


	//   ....[46]....
        /*03f0*/ 	.word	0x00002a90
        /*03f4*/ 	.word	0x00000000
        /*03f8*/ 	.word	0x000000e0
        /*03fc*/ 	.short	0x010a
        /*03fe*/ 	.byte	0xff
	.zero		1


	//   ....[47]....
        /*0400*/ 	.word	0x00002b00
        /*0404*/ 	.word	0x00000000
        /*0408*/ 	.word	0x00000000
        /*040c*/ 	.short	0x0101
        /*040e*/ 	.byte	0xff
	.zero		1


	//   ....[48]....
        /*0410*/ 	.word	0x00002b20
        /*0414*/ 	.word	0x000000ff
        /*0418*/ 	.word	0x00000090
        /*041c*/ 	.short	0x010a
        /*041e*/ 	.byte	0x05
	.zero		1


	//   ....[49]....
        /*0420*/ 	.word	0x00002c40
        /*0424*/ 	.word	0x00000000
        /*0428*/ 	.word	0x00000080
        /*042c*/ 	.short	0x010a
        /*042e*/ 	.byte	0xff
	.zero		1


	//   ....[50]....
        /*0430*/ 	.word	0x00002d40
        /*0434*/ 	.word	0x00000000
        /*0438*/ 	.word	0x00000000
        /*043c*/ 	.short	0x0101
        /*043e*/ 	.byte	0xff
	.zero		1


	//   ....[51]....
        /*0440*/ 	.word	0x00002dd0
        /*0444*/ 	.word	0x000000ff
        /*0448*/ 	.word	0x00000090
        /*044c*/ 	.short	0x0106
        /*044e*/ 	.byte	0x05
	.zero		1


	//   ....[52]....
        /*0450*/ 	.word	0x00002df0
        /*0454*/ 	.word	0x000000ff
        /*0458*/ 	.word	0x00000090
        /*045c*/ 	.short	0x010a
        /*045e*/ 	.byte	0x05
	.zero		1


	//   ....[53]....
        /*0460*/ 	.word	0x00002e80
        /*0464*/ 	.word	0x000000ff
        /*0468*/ 	.word	0x00000090
        /*046c*/ 	.short	0x0106
        /*046e*/ 	.byte	0x04
	.zero		1


	//   ....[54]....
        /*0470*/ 	.word	0x00002ec0
        /*0474*/ 	.word	0x00000000
        /*0478*/ 	.word	0x00000090
        /*047c*/ 	.short	0x010a
        /*047e*/ 	.byte	0xff
	.zero		1


	//   ....[55]....
        /*0480*/ 	.word	0x00003410
        /*0484*/ 	.word	0x00000000
        /*0488*/ 	.word	0x00000080
        /*048c*/ 	.short	0x010a
        /*048e*/ 	.byte	0xff
	.zero		1


	//   ....[56]....
        /*0490*/ 	.word	0x00003520
        /*0494*/ 	.word	0x00000003
        /*0498*/ 	.word	0x00000000
        /*049c*/ 	.short	0x0101
        /*049e*/ 	.byte	0xff
	.zero		1


	//   ....[57]....
        /*04a0*/ 	.word	0x00003530
        /*04a4*/ 	.word	0x000000ff
        /*04a8*/ 	.word	0x00000000
        /*04ac*/ 	.short	0x010a
        /*04ae*/ 	.byte	0x06
	.zero		1


	//   ....[58]....
        /*04b0*/ 	.word	0x00003550
        /*04b4*/ 	.word	0x000000ff
        /*04b8*/ 	.word	0x000000c0
        /*04bc*/ 	.short	0x010a
        /*04be*/ 	.byte	0x07
	.zero		1


	//   ....[59]....
        /*04c0*/ 	.word	0x00003620
        /*04c4*/ 	.word	0x000000ff
        /*04c8*/ 	.word	0x00000000
        /*04cc*/ 	.short	0x010a
        /*04ce*/ 	.byte	0x06
	.zero		1


	//   ....[60]....
        /*04d0*/ 	.word	0x00003750
        /*04d4*/ 	.word	0x000000ff
        /*04d8*/ 	.word	0x00000000
        /*04dc*/ 	.short	0x010a
        /*04de*/ 	.byte	0x1a
	.zero		1


	//   ....[61]....
        /*04e0*/ 	.word	0x000039f0
        /*04e4*/ 	.word	0x000000ff
        /*04e8*/ 	.word	0x00000000
        /*04ec*/ 	.short	0x010a
        /*04ee*/ 	.byte	0x06
	.zero		1


	//   ....[62]....
        /*04f0*/ 	.word	0x00003a80
        /*04f4*/ 	.word	0x000000ff
        /*04f8*/ 	.word	0x00000000
        /*04fc*/ 	.short	0x010a
        /*04fe*/ 	.byte	0x06
	.zero		1


	//   ....[63]....
        /*0500*/ 	.word	0x00003b10
        /*0504*/ 	.word	0x000000ff
        /*0508*/ 	.word	0x00000000
        /*050c*/ 	.short	0x010a
        /*050e*/ 	.byte	0x06
	.zero		1


	//   ....[64]....
        /*0510*/ 	.word	0x00003ba0
        /*0514*/ 	.word	0x000000ff
        /*0518*/ 	.word	0x00000000
        /*051c*/ 	.short	0x010a
        /*051e*/ 	.byte	0x07
	.zero		1


	//   ....[65]....
        /*0520*/ 	.word	0x00003fe0
        /*0524*/ 	.word	0x00000000
        /*0528*/ 	.word	0x00000080
        /*052c*/ 	.short	0x010a
        /*052e*/ 	.byte	0xff
	.zero		1


	//   ....[66]....
        /*0530*/ 	.word	0x000040a0
        /*0534*/ 	.word	0x00000000
        /*0538*/ 	.word	0x00000000
        /*053c*/ 	.short	0x0101
        /*053e*/ 	.byte	0xff
	.zero		1


	//   ....[67]....
        /*0540*/ 	.word	0x000043c0
        /*0544*/ 	.word	0x000000ff
        /*0548*/ 	.word	0x00000078
        /*054c*/ 	.short	0x010a
        /*054e*/ 	.byte	0x04
	.zero		1


	//   ....[68]....
        /*0550*/ 	.word	0x000045c0
        /*0554*/ 	.word	0x000000ff
        /*0558*/ 	.word	0x00000050
        /*055c*/ 	.short	0x010a
        /*055e*/ 	.byte	0x04
	.zero		1


	//   ....[69]....
        /*0560*/ 	.word	0x00004730
        /*0564*/ 	.word	0x000000ff
        /*0568*/ 	.word	0x00000030
        /*056c*/ 	.short	0x010b
        /*056e*/ 	.byte	0x04
	.zero		1


	//   ....[70]....
        /*0570*/ 	.word	0x00004740
        /*0574*/ 	.word	0x000000ff
        /*0578*/ 	.word	0x00000000
        /*057c*/ 	.short	0x0101
        /*057e*/ 	.byte	0x06
	.zero		1


	//   ....[71]....
        /*0580*/ 	.word	0x00004750
        /*0584*/ 	.word	0x000000ff
        /*0588*/ 	.word	0x00000058
        /*058c*/ 	.short	0x010a
        /*058e*/ 	.byte	0x04
	.zero		1


	//   ....[72]....
        /*0590*/ 	.word	0x000048a0
        /*0594*/ 	.word	0x000000ff
        /*0598*/ 	.word	0x00000038
        /*059c*/ 	.short	0x010b
        /*059e*/ 	.byte	0x04
	.zero		1


	//   ....[73]....
        /*05a0*/ 	.word	0x000048b0
        /*05a4*/ 	.word	0x000000ff
        /*05a8*/ 	.word	0x00000000
        /*05ac*/ 	.short	0x0101
        /*05ae*/ 	.byte	0x06
	.zero		1


	//   ....[74]....
        /*05b0*/ 	.word	0x000048c0
        /*05b4*/ 	.word	0x000000ff
        /*05b8*/ 	.word	0x00000060
        /*05bc*/ 	.short	0x010a
        /*05be*/ 	.byte	0x04
	.zero		1


	//   ....[75]....
        /*05c0*/ 	.word	0x00004a40
        /*05c4*/ 	.word	0x000000ff
        /*05c8*/ 	.word	0x00000040
        /*05cc*/ 	.short	0x010b
        /*05ce*/ 	.byte	0x04
	.zero		1


	//   ....[76]....
        /*05d0*/ 	.word	0x00004a80
        /*05d4*/ 	.word	0x000000ff
        /*05d8*/ 	.word	0x00000000
        /*05dc*/ 	.short	0x0101
        /*05de*/ 	.byte	0x06
	.zero		1


	//   ....[77]....
        /*05e0*/ 	.word	0x00004ac0
        /*05e4*/ 	.word	0x000000ff
        /*05e8*/ 	.word	0x00000068
        /*05ec*/ 	.short	0x010a
        /*05ee*/ 	.byte	0x04
	.zero		1


	//   ....[78]....
        /*05f0*/ 	.word	0x00004d00
        /*05f4*/ 	.word	0x000000ff
        /*05f8*/ 	.word	0x00000048
        /*05fc*/ 	.short	0x010b
        /*05fe*/ 	.byte	0x04
	.zero		1


	//   ....[79]....
        /*0600*/ 	.word	0x00004d20
        /*0604*/ 	.word	0x000000ff
        /*0608*/ 	.word	0x00000000
        /*060c*/ 	.short	0x0101
        /*060e*/ 	.byte	0x05
	.zero		1


	//   ....[80]....
        /*0610*/ 	.word	0x00004d50
        /*0614*/ 	.word	0x000000ff
        /*0618*/ 	.word	0x00000050
        /*061c*/ 	.short	0x010a
        /*061e*/ 	.byte	0x04
	.zero		1


	//   ....[81]....
        /*0620*/ 	.word	0x00004d70
        /*0624*/ 	.word	0x000000ff
        /*0628*/ 	.word	0x00000058
        /*062c*/ 	.short	0x010a
        /*062e*/ 	.byte	0x04
	.zero		1


	//   ....[82]....
        /*0630*/ 	.word	0x00004d90
        /*0634*/ 	.word	0x000000ff
        /*0638*/ 	.word	0x00000060
        /*063c*/ 	.short	0x010a
        /*063e*/ 	.byte	0x04
	.zero		1


	//   ....[83]....
        /*0640*/ 	.word	0x00004dd0
        /*0644*/ 	.word	0x00000000
        /*0648*/ 	.word	0x00000068
        /*064c*/ 	.short	0x010a
        /*064e*/ 	.byte	0xff
	.zero		1


	//   ....[84]....
        /*0650*/ 	.word	0x00005100
        /*0654*/ 	.word	0x00000000
        /*0658*/ 	.word	0x00000080
        /*065c*/ 	.short	0x010a
        /*065e*/ 	.byte	0xff
	.zero		1


	//   ....[85]....
        /*0660*/ 	.word	0x00005210
        /*0664*/ 	.word	0x00000000
        /*0668*/ 	.word	0x00000000
        /*066c*/ 	.short	0x0101
        /*066e*/ 	.byte	0xff
	.zero		1


	//   ....[86]....
        /*0670*/ 	.word	0x00005c60
        /*0674*/ 	.word	0x000000ff
        /*0678*/ 	.word	0x00000030
        /*067c*/ 	.short	0x010a
        /*067e*/ 	.byte	0x30
	.zero		1


	//   ....[87]....
        /*0680*/ 	.word	0x00005ca0
        /*0684*/ 	.word	0x00000040
        /*0688*/ 	.word	0x000000a0
        /*068c*/ 	.short	0x010a
        /*068e*/ 	.byte	0xff
	.zero		1


	//   ....[88]....
        /*0690*/ 	.word	0x00005d90
        /*0694*/ 	.word	0x000000ff
        /*0698*/ 	.word	0x00000030
        /*069c*/ 	.short	0x010a
        /*069e*/ 	.byte	0x30
	.zero		1


	//   ....[89]....
        /*06a0*/ 	.word	0x00005e80
        /*06a4*/ 	.word	0x00000040
        /*06a8*/ 	.word	0x000000a0
        /*06ac*/ 	.short	0x010a
        /*06ae*/ 	.byte	0xff
	.zero		1


	//   ....[90]....
        /*06b0*/ 	.word	0x00006950
        /*06b4*/ 	.word	0x00000000
        /*06b8*/ 	.word	0x00000000
        /*06bc*/ 	.short	0x0101
        /*06be*/ 	.byte	0xff
	.zero		1


	//   ....[91]....
        /*06c0*/ 	.word	0x00006960
        /*06c4*/ 	.word	0x00000002
        /*06c8*/ 	.word	0x00000030
        /*06cc*/ 	.short	0x010a
        /*06ce*/ 	.byte	0xff
	.zero		1


	//   ....[92]....
        /*06d0*/ 	.word	0x00006a40
        /*06d4*/ 	.word	0x00000002
        /*06d8*/ 	.word	0x00000030
        /*06dc*/ 	.short	0x010a
        /*06de*/ 	.byte	0xff
	.zero		1


	//   ....[93]....
        /*06e0*/ 	.word	0x000075a0
        /*06e4*/ 	.word	0x00000048
        /*06e8*/ 	.word	0x00000000
        /*06ec*/ 	.short	0x0101
        /*06ee*/ 	.byte	0xff
	.zero		1


	//   ....[94]....
        /*06f0*/ 	.word	0x000075c0
        /*06f4*/ 	.word	0x00000000
        /*06f8*/ 	.word	0x00000030
        /*06fc*/ 	.short	0x010a
        /*06fe*/ 	.byte	0xff
	.zero		1


	//   ....[95]....
        /*0700*/ 	.word	0x00007690
        /*0704*/ 	.word	0x00000000
        /*0708*/ 	.word	0x00000030
        /*070c*/ 	.short	0x010a
        /*070e*/ 	.byte	0xff
	.zero		1


	//   ....[96]....
        /*0710*/ 	.word	0x000081f0
        /*0714*/ 	.word	0x00000048
        /*0718*/ 	.word	0x00000000
        /*071c*/ 	.short	0x0101
        /*071e*/ 	.byte	0xff
	.zero		1


	//   ....[97]....
        /*0720*/ 	.word	0x00008210
        /*0724*/ 	.word	0x00000000
        /*0728*/ 	.word	0x00000030
        /*072c*/ 	.short	0x010a
        /*072e*/ 	.byte	0xff
	.zero		1


	//   ....[98]....
        /*0730*/ 	.word	0x000082e0
        /*0734*/ 	.word	0x00000000
        /*0738*/ 	.word	0x00000030
        /*073c*/ 	.short	0x010a
        /*073e*/ 	.byte	0xff
	.zero		1


	//   ....[99]....
        /*0740*/ 	.word	0x00008620
        /*0744*/ 	.word	0x000000ff
        /*0748*/ 	.word	0x00000000
        /*074c*/ 	.short	0x0101
        /*074e*/ 	.byte	0x05
	.zero		1


	//   ....[100]....
        /*0750*/ 	.word	0x00008ea0
        /*0754*/ 	.word	0x00000000
        /*0758*/ 	.word	0x00000000
        /*075c*/ 	.short	0x0101
        /*075e*/ 	.byte	0xff
	.zero		1


	//   ....[101]....
        /*0760*/ 	.word	0x00009110
        /*0764*/ 	.word	0x000000ff
        /*0768*/ 	.word	0x00000000
        /*076c*/ 	.short	0x0101
        /*076e*/ 	.byte	0x04
	.zero		1


	//   ....[102]....
        /*0770*/ 	.word	0x00009130
        /*0774*/ 	.word	0x00000002
        /*0778*/ 	.word	0x000000f0
        /*077c*/ 	.short	0x010a
        /*077e*/ 	.byte	0xff
	.zero		1


	//   ....[103]....
        /*0780*/ 	.word	0x00009190
        /*0784*/ 	.word	0x00000002
        /*0788*/ 	.word	0x00000018
        /*078c*/ 	.short	0x010a
        /*078e*/ 	.byte	0xff
	.zero		1


	//   ....[104]....
        /*0790*/ 	.word	0x000091f0
        /*0794*/ 	.word	0x00000002
        /*0798*/ 	.word	0x00000018
        /*079c*/ 	.short	0x010a
        /*079e*/ 	.byte	0xff
	.zero		1


	//   ....[105]....
        /*07a0*/ 	.word	0x00009240
        /*07a4*/ 	.word	0x00000002
        /*07a8*/ 	.word	0x00000080
        /*07ac*/ 	.short	0x010a
        /*07ae*/ 	.byte	0xff
	.zero		1


	//   ....[106]....
        /*07b0*/ 	.word	0x000092a0
        /*07b4*/ 	.word	0x00000000
        /*07b8*/ 	.word	0x00000000
        /*07bc*/ 	.short	0x010a
        /*07be*/ 	.byte	0xff
	.zero		1


	//   ....[107]....
        /*07c0*/ 	.word	0x00009300
        /*07c4*/ 	.word	0x00000000
        /*07c8*/ 	.word	0x00000000
        /*07cc*/ 	.short	0x010a
        /*07ce*/ 	.byte	0xff
	.zero		1


	//   ....[108]....
        /*07d0*/ 	.word	0x00009350
        /*07d4*/ 	.word	0x00000000
        /*07d8*/ 	.word	0x000000e0
        /*07dc*/ 	.short	0x010a
        /*07de*/ 	.byte	0xff
	.zero		1


	//   ....[109]....
        /*07e0*/ 	.word	0x000093b0
        /*07e4*/ 	.word	0x00000000
        /*07e8*/ 	.word	0x00000090
        /*07ec*/ 	.short	0x010a
        /*07ee*/ 	.byte	0xff
	.zero		1


	//   ....[110]....
        /*07f0*/ 	.word	0x00009400
        /*07f4*/ 	.word	0x00000000
        /*07f8*/ 	.word	0x00000080
        /*07fc*/ 	.short	0x010a
        /*07fe*/ 	.byte	0xff
	.zero		1


	//   ....[111]....
        /*0800*/ 	.word	0x00009460
        /*0804*/ 	.word	0x00000000
        /*0808*/ 	.word	0x00000090
        /*080c*/ 	.short	0x010a
        /*080e*/ 	.byte	0xff
	.zero		1


	//   ....[112]....
        /*0810*/ 	.word	0x000094b0
        /*0814*/ 	.word	0x00000000
        /*0818*/ 	.word	0x00000080
        /*081c*/ 	.short	0x010a
        /*081e*/ 	.byte	0xff
	.zero		1


	//   ....[113]....
        /*0820*/ 	.word	0x00009510
        /*0824*/ 	.word	0x00000002
        /*0828*/ 	.word	0x000000c0
        /*082c*/ 	.short	0x010a
        /*082e*/ 	.byte	0xff
	.zero		1


	//   ....[114]....
        /*0830*/ 	.word	0x00009570
        /*0834*/ 	.word	0x00000000
        /*0838*/ 	.word	0x00000000
        /*083c*/ 	.short	0x010a
        /*083e*/ 	.byte	0xff
	.zero		1


	//   ....[115]....
        /*0840*/ 	.word	0x000095d0
        /*0844*/ 	.word	0x00000000
        /*0848*/ 	.word	0x00000000
        /*084c*/ 	.short	0x010a
        /*084e*/ 	.byte	0xff
	.zero		1


	//   ....[116]....
        /*0850*/ 	.word	0x00009630
        /*0854*/ 	.word	0x00000000
        /*0858*/ 	.word	0x00000000
        /*085c*/ 	.short	0x010a
        /*085e*/ 	.byte	0xff
	.zero		1


	//   ....[117]....
        /*0860*/ 	.word	0x00009690
        /*0864*/ 	.word	0x00000000
        /*0868*/ 	.word	0x00000000
        /*086c*/ 	.short	0x010a
        /*086e*/ 	.byte	0xff
	.zero		1


	//   ....[118]....
        /*0870*/ 	.word	0x000096f0
        /*0874*/ 	.word	0x00000000
        /*0878*/ 	.word	0x00000000
        /*087c*/ 	.short	0x010a
        /*087e*/ 	.byte	0xff
	.zero		1


	//   ....[119]....
        /*0880*/ 	.word	0x00009740
        /*0884*/ 	.word	0x00000000
        /*0888*/ 	.word	0x00000080
        /*088c*/ 	.short	0x010a
        /*088e*/ 	.byte	0xff
	.zero		1


	//   ....[120]....
        /*0890*/ 	.word	0x000097a0
        /*0894*/ 	.word	0x00000000
        /*0898*/ 	.word	0x00000078
        /*089c*/ 	.short	0x010a
        /*089e*/ 	.byte	0xff
	.zero		1


	//   ....[121]....
        /*08a0*/ 	.word	0x00009800
        /*08a4*/ 	.word	0x00000000
        /*08a8*/ 	.word	0x00000050
        /*08ac*/ 	.short	0x010a
        /*08ae*/ 	.byte	0xff
	.zero		1


	//   ....[122]....
        /*08b0*/ 	.word	0x00009860
        /*08b4*/ 	.word	0x00000000
        /*08b8*/ 	.word	0x00000058
        /*08bc*/ 	.short	0x010a
        /*08be*/ 	.byte	0xff
	.zero		1


	//   ....[123]....
        /*08c0*/ 	.word	0x000098c0
        /*08c4*/ 	.word	0x00000000
        /*08c8*/ 	.word	0x00000060
        /*08cc*/ 	.short	0x010a
        /*08ce*/ 	.byte	0xff
	.zero		1


	//   ....[124]....
        /*08d0*/ 	.word	0x00009920
        /*08d4*/ 	.word	0x00000000
        /*08d8*/ 	.word	0x00000068
        /*08dc*/ 	.short	0x010a
        /*08de*/ 	.byte	0xff
	.zero		1


	//   ....[125]....
        /*08e0*/ 	.word	0x00009980
        /*08e4*/ 	.word	0x00000000
        /*08e8*/ 	.word	0x00000050
        /*08ec*/ 	.short	0x010a
        /*08ee*/ 	.byte	0xff
	.zero		1


	//   ....[126]....
        /*08f0*/ 	.word	0x000099e0
        /*08f4*/ 	.word	0x00000000
        /*08f8*/ 	.word	0x00000058
        /*08fc*/ 	.short	0x010a
        /*08fe*/ 	.byte	0xff
	.zero		1


	//   ....[127]....
        /*0900*/ 	.word	0x00009a40
        /*0904*/ 	.word	0x00000000
        /*0908*/ 	.word	0x00000060
        /*090c*/ 	.short	0x010a
        /*090e*/ 	.byte	0xff
	.zero		1


	//   ....[128]....
        /*0910*/ 	.word	0x00009a90
        /*0914*/ 	.word	0x00000000
        /*0918*/ 	.word	0x00000080
        /*091c*/ 	.short	0x010a
        /*091e*/ 	.byte	0xff
	.zero		1


	//   ....[129]....
        /*0920*/ 	.word	0x00009af0
        /*0924*/ 	.word	0x00000002
        /*0928*/ 	.word	0x00000030
        /*092c*/ 	.short	0x010a
        /*092e*/ 	.byte	0xff
	.zero		1


	//   ....[130]....
        /*0930*/ 	.word	0x00009b40
        /*0934*/ 	.word	0x00000040
        /*0938*/ 	.word	0x000000a0
        /*093c*/ 	.short	0x010a
        /*093e*/ 	.byte	0xff
	.zero		1


	//   ....[131]....
        /*0940*/ 	.word	0x00009b90
        /*0944*/ 	.word	0x00000002
        /*0948*/ 	.word	0x00000030
        /*094c*/ 	.short	0x010a
        /*094e*/ 	.byte	0xff
	.zero		1


	//   ....[132]....
        /*0950*/ 	.word	0x00009be0
        /*0954*/ 	.word	0x00000000
        /*0958*/ 	.word	0x00000030
        /*095c*/ 	.short	0x010a
        /*095e*/ 	.byte	0xff
	.zero		1


	//   ....[133]....
        /*0960*/ 	.word	0x00009c30
        /*0964*/ 	.word	0x00000000
        /*0968*/ 	.word	0x00000030
        /*096c*/ 	.short	0x010a
        /*096e*/ 	.byte	0xff
	.zero		1


	//----- nvinfo : EIATTR_NUM_MBARRIERS
	.align		4
.L_47:
        /*0970*/ 	.byte	0x03, 0x38
        /*0972*/ 	.short	0x0020


	//----- nvinfo : EIATTR_EXIT_INSTR_OFFSETS
	.align		4
        /*0974*/ 	.byte	0x04, 0x1c
        /*0976*/ 	.short	(.L_49 - .L_48)


	//   ....[0]....
.L_48:
        /*0978*/ 	.word	0x00002990


	//   ....[1]....
        /*097c*/ 	.word	0x00002e90


	//   ....[2]....
        /*0980*/ 	.word	0x00002ef0


	//   ....[3]....
        /*0984*/ 	.word	0x00003e00


	//   ....[4]....
        /*0988*/ 	.word	0x00004e00


	//   ....[5]....
        /*098c*/ 	.word	0x00004e40


	//   ....[6]....
        /*0990*/ 	.word	0x00009000


	//   ....[7]....
        /*0994*/ 	.word	0x00009080


	//   ....[8]....
        /*0998*/ 	.word	0x000090b0


	//   ....[9]....
        /*099c*/ 	.word	0x00009120


	//----- nvinfo : EIATTR_MAX_THREADS
	.align		4
.L_49:
        /*09a0*/ 	.byte	0x04, 0x05
        /*09a2*/ 	.short	(.L_51 - .L_50)
.L_50:
        /*09a4*/ 	.word	0x00000100
        /*09a8*/ 	.word	0x00000001
        /*09ac*/ 	.word	0x00000001


	//----- nvinfo : EIATTR_CRS_STACK_SIZE
	.align		4
.L_51:
        /*09b0*/ 	.byte	0x04, 0x1e
        /*09b2*/ 	.short	(.L_53 - .L_52)
.L_52:
        /*09b4*/ 	.word	0x00000000


	//----- nvinfo : EIATTR_CBANK_PARAM_SIZE
	.align		4
.L_53:
        /*09b8*/ 	.byte	0x03, 0x19
        /*09ba*/ 	.short	0x0800


	//----- nvinfo : EIATTR_PARAM_CBANK
	.align		4
        /*09bc*/ 	.byte	0x04, 0x0a
        /*09be*/ 	.short	(.L_55 - .L_54)
	.align		4
.L_54:
        /*09c0*/ 	.word	index@(.nv.constant0._ZN7cutlass13device_kernelINS_4gemm6kernel13GemmUniversalIN4cute5tupleIJiiiiEEENS1_10collective13CollectiveMmaINS1_35MainloopSm100TmaUmmaWarpSpecializedILi3ELi2ELi4ENS5_IJNS4_1CILi1EEENSA_ILi8EEESB_EEEEENS5_IJNSA_ILi128EEESF_NSA_ILi64EEEEEENS_6half_tENS5_IJSB_llEEESI_SJ_NS4_8TiledMMAINS4_8MMA_AtomIJNS4_20SM100_MMA_F16BF16_SSISI_SI_fLi128ELi128ELNS4_4UMMA5MajorE1ELSO_1ELNSN_7ScaleInE0ELSP_0EEEEEENS4_6LayoutINS5_IJSB_SB_SB_EEENS5_IJNSA_ILi0EEESU_SU_EEEEENS5_IJNS4_10UnderscoreESX_SX_EEEEENS4_23SM90_TMA_LOAD_MULTICASTENS4_14ComposedLayoutINS4_7SwizzleILi3ELi4ELi3EEENS4_18smem_ptr_flag_bitsILi16EEENSS_INS5_IJSG_SC_EEENS5_IJSB_SG_EEEEEEEvNS4_8identityENS4_13SM90_TMA_LOADES19_vS1A_EENS_8epilogue10collective18CollectiveEpilogueINS1D_23Sm100TmaWarpSpecializedILi4ELi2ELi32ELb1ELb0EEEJSH_NS5_IJNSS_ISF_SB_EENSS_INSA_ILi32EEESB_EEEEESI_NS5_IJlSB_lEEESI_S1M_NS1D_6fusion15FusionCallbacksIS1H_NS1N_17LinearCombinationISI_fSI_fLNS_15FloatRoundStyleE2EEESH_S1L_JEEENS4_5SM1004TMEM4LOAD26SM100_TMEM_LOAD_32dp32b32xES1B_NS11_INS12_ILi2ELi4ELi3EEES15_NSS_INS5_IJSC_S1J_EEENS5_IJS1J_SB_EEEEEEENS4_39AutoVectorizingCopyWithAssumedAlignmentILi128EEENS4_14SM90_TMA_STOREES21_S23_S23_EEEvvEEEEvNT_6ParamsE)
        /*09c4*/ 	.short	0x0380
        /*09c6*/ 	.short	0x0800


	//----- nvinfo : EIATTR_SW_WAR
	.align		4
.L_55:
        /*09c8*/ 	.byte	0x04, 0x36
        /*09ca*/ 	.short	(.L_57 - .L_56)
.L_56:
        /*09cc*/ 	.word	0x00000008
.L_57:


//--------------------- .nv.callgraph             --------------------------
	.section	.nv.callgraph,"",@"SHT_CUDA_CALLGRAPH"
	.align	4
	.sectionentsize	8
	.align		4
        /*0000*/ 	.word	0x00000000
	.align		4
        /*0004*/ 	.word	0xffffffff
	.align		4
        /*0008*/ 	.word	index@(_ZN7cutlass13device_kernelINS_4gemm6kernel13GemmUniversalIN4cute5tupleIJiiiiEEENS1_10collective13CollectiveMmaINS1_35MainloopSm100TmaUmmaWarpSpecializedILi3ELi2ELi4ENS5_IJNS4_1CILi1EEENSA_ILi8EEESB_EEEEENS5_IJNSA_ILi128EEESF_NSA_ILi64EEEEEENS_6half_tENS5_IJSB_llEEESI_SJ_NS4_8TiledMMAINS4_8MMA_AtomIJNS4_20SM100_MMA_F16BF16_SSISI_SI_fLi128ELi128ELNS4_4UMMA5MajorE1ELSO_1ELNSN_7ScaleInE0ELSP_0EEEEEENS4_6LayoutINS5_IJSB_SB_SB_EEENS5_IJNSA_ILi0EEESU_SU_EEEEENS5_IJNS4_10UnderscoreESX_SX_EEEEENS4_23SM90_TMA_LOAD_MULTICASTENS4_14ComposedLayoutINS4_7SwizzleILi3ELi4ELi3EEENS4_18smem_ptr_flag_bitsILi16EEENSS_INS5_IJSG_SC_EEENS5_IJSB_SG_EEEEEEEvNS4_8identityENS4_13SM90_TMA_LOADES19_vS1A_EENS_8epilogue10collective18CollectiveEpilogueINS1D_23Sm100TmaWarpSpecializedILi4ELi2ELi32ELb1ELb0EEEJSH_NS5_IJNSS_ISF_SB_EENSS_INSA_ILi32EEESB_EEEEESI_NS5_IJlSB_lEEESI_S1M_NS1D_6fusion15FusionCallbacksIS1H_NS1N_17LinearCombinationISI_fSI_fLNS_15FloatRoundStyleE2EEESH_S1L_JEEENS4_5SM1004TMEM4LOAD26SM100_TMEM_LOAD_32dp32b32xES1B_NS11_INS12_ILi2ELi4ELi3EEES15_NSS_INS5_IJSC_S1J_EEENS5_IJS1J_SB_EEEEEEENS4_39AutoVectorizingCopyWithAssumedAlignmentILi128EEENS4_14SM90_TMA_STOREES21_S23_S23_EEEvvEEEEvNT_6ParamsE)
	.align		4
        /*000c*/ 	.word	index@(__assertfail)
	.align		4
        /*0010*/ 	.word	0x00000000
	.align		4
        /*0014*/ 	.word	0xfffffffe
	.align		4
        /*0018*/ 	.word	0x00000000
	.align		4
        /*001c*/ 	.word	0xfffffffd
	.align		4
        /*0020*/ 	.word	0x00000000
	.align		4
        /*0024*/ 	.word	0xfffffffc


//--------------------- .nv.constant4             --------------------------
	.section	.nv.constant4,"a",@progbits
	.align	8
	.align		8
.nv.constant4:
        /*0000*/ 	.dword	__assertfail
	.align		8
        /*0008*/ 	.dword	__unnamed_1
	.align		8
        /*0010*/ 	.dword	__unnamed_2
	.align		8
        /*0018*/ 	.dword	_ZN40_INTERNAL_a11abfba_4_k_cu_c209277b_383504cuda3std3__45__cpo5beginE
	.align		8
        /*0020*/ 	.dword	_ZN40_INTERNAL_a11abfba_4_k_cu_c209277b_383504cuda3std3__45__cpo3endE
	.align		8
        /*0028*/ 	.dword	_ZN40_INTERNAL_a11abfba_4_k_cu_c209277b_383504cuda3std3__45__cpo6cbeginE
	.align		8
        /*0030*/ 	.dword	_ZN40_INTERNAL_a11abfba_4_k_cu_c209277b_383504cuda3std3__45__cpo4cendE
	.align		8
        /*0038*/ 	.dword	_ZN40_INTERNAL_a11abfba_4_k_cu_c209277b_383504cuda3std3__442_GLOBAL__N__a11abfba_4_k_cu_c209277b_383506ignoreE
	.align		8
        /*0040*/ 	.dword	_ZN40_INTERNAL_a11abfba_4_k_cu_c209277b_383504cuda3std3__419piecewise_constructE
	.align		8
        /*0048*/ 	.dword	_ZN40_INTERNAL_a11abfba_4_k_cu_c209277b_383504cuda3std3__48in_placeE
	.align		8
        /*0050*/ 	.dword	_ZN40_INTERNAL_a11abfba_4_k_cu_c209277b_383504cuda3std6ranges3__45__cpo4swapE
	.align		8
        /*0058*/ 	.dword	_ZN40_INTERNAL_a11abfba_4_k_cu_c209277b_383504cuda3std6ranges3__45__cpo9iter_moveE
	.align		8
        /*0060*/ 	.dword	_ZN40_INTERNAL_a11abfba_4_k_cu_c209277b_383504cute7productE
	.align		8
        /*0068*/ 	.dword	_ZN40_INTERNAL_a11abfba_4_k_cu_c209277b_383504cute1_E
	.align		8
        /*0070*/ 	.dword	$str$25
	.align		8
        /*0078*/ 	.dword	$str$26
	.align		8
        /*0080*/ 	.dword	$str$27
	.align		8
        /*0088*/ 	.dword	$str$28


//--------------------- .text._ZN7cutlass13device_kernelINS_4gemm6kernel13GemmUniversalIN4cute5tupleIJiiiiEEENS1_10collective13CollectiveMmaINS1_35MainloopSm100TmaUmmaWarpSpecializedILi3ELi2ELi4ENS5_IJNS4_1CILi1EEENSA_ILi8EEESB_EEEEENS5_IJNSA_ILi128EEESF_NSA_ILi64EEEEEENS_6half_tENS5_IJSB_llEEESI_SJ_NS4_8TiledMMAINS4_8MMA_AtomIJNS4_20SM100_MMA_F16BF16_SSISI_SI_fLi128ELi128ELNS4_4UMMA5MajorE1ELSO_1ELNSN_7ScaleInE0ELSP_0EEEEEENS4_6LayoutINS5_IJSB_SB_SB_EEENS5_IJNSA_ILi0EEESU_SU_EEEEENS5_IJNS4_10UnderscoreESX_SX_EEEEENS4_23SM90_TMA_LOAD_MULTICASTENS4_14ComposedLayoutINS4_7SwizzleILi3ELi4ELi3EEENS4_18smem_ptr_flag_bitsILi16EEENSS_INS5_IJSG_SC_EEENS5_IJSB_SG_EEEEEEEvNS4_8identityENS4_13SM90_TMA_LOADES19_vS1A_EENS_8epilogue10collective18CollectiveEpilogueINS1D_23Sm100TmaWarpSpecializedILi4ELi2ELi32ELb1ELb0EEEJSH_NS5_IJNSS_ISF_SB_EENSS_INSA_ILi32EEESB_EEEEESI_NS5_IJlSB_lEEESI_S1M_NS1D_6fusion15FusionCallbacksIS1H_NS1N_17LinearCombinationISI_fSI_fLNS_15FloatRoundStyleE2EEESH_S1L_JEEENS4_5SM1004TMEM4LOAD26SM100_TMEM_LOAD_32dp32b32xES1B_NS11_INS12_ILi2ELi4ELi3EEES15_NSS_INS5_IJSC_S1J_EEENS5_IJS1J_SB_EEEEEEENS4_39AutoVectorizingCopyWithAssumedAlignmentILi128EEENS4_14SM90_TMA_STOREES21_S23_S23_EEEvvEEEEvNT_6ParamsE --------------------------
	.section	.text._ZN7cutlass13device_kernelINS_4gemm6kernel13GemmUniversalIN4cute5tupleIJiiiiEEENS1_10collective13CollectiveMmaINS1_35MainloopSm100TmaUmmaWarpSpecializedILi3ELi2ELi4ENS5_IJNS4_1CILi1EEENSA_ILi8EEESB_EEEEENS5_IJNSA_ILi128EEESF_NSA_ILi64EEEEEENS_6half_tENS5_IJSB_llEEESI_SJ_NS4_8TiledMMAINS4_8MMA_AtomIJNS4_20SM100_MMA_F16BF16_SSISI_SI_fLi128ELi128ELNS4_4UMMA5MajorE1ELSO_1ELNSN_7ScaleInE0ELSP_0EEEEEENS4_6LayoutINS5_IJSB_SB_SB_EEENS5_IJNSA_ILi0EEESU_SU_EEEEENS5_IJNS4_10UnderscoreESX_SX_EEEEENS4_23SM90_TMA_LOAD_MULTICASTENS4_14ComposedLayoutINS4_7SwizzleILi3ELi4ELi3EEENS4_18smem_ptr_flag_bitsILi16EEENSS_INS5_IJSG_SC_EEENS5_IJSB_SG_EEEEEEEvNS4_8identityENS4_13SM90_TMA_LOADES19_vS1A_EENS_8epilogue10collective18CollectiveEpilogueINS1D_23Sm100TmaWarpSpecializedILi4ELi2ELi32ELb1ELb0EEEJSH_NS5_IJNSS_ISF_SB_EENSS_INSA_ILi32EEESB_EEEEESI_NS5_IJlSB_lEEESI_S1M_NS1D_6fusion15FusionCallbacksIS1H_NS1N_17LinearCombinationISI_fSI_fLNS_15FloatRoundStyleE2EEESH_S1L_JEEENS4_5SM1004TMEM4LOAD26SM100_TMEM_LOAD_32dp32b32xES1B_NS11_INS12_ILi2ELi4ELi3EEES15_NSS_INS5_IJSC_S1J_EEENS5_IJS1J_SB_EEEEEEENS4_39AutoVectorizingCopyWithAssumedAlignmentILi128EEENS4_14SM90_TMA_STOREES21_S23_S23_EEEvvEEEEvNT_6ParamsE,"ax",@progbits
	.align	128
.text._ZN7cutlass13device_kernelINS_4gemm6kernel13GemmUniversalIN4cute5tupleIJiiiiEEENS1_10collective13CollectiveMmaINS1_35MainloopSm100TmaUmmaWarpSpecializedILi3ELi2ELi4ENS5_IJNS4_1CILi1EEENSA_ILi8EEESB_EEEEENS5_IJNSA_ILi128EEESF_NSA_ILi64EEEEEENS_6half_tENS5_IJSB_llEEESI_SJ_NS4_8TiledMMAINS4_8MMA_AtomIJNS4_20SM100_MMA_F16BF16_SSISI_SI_fLi128ELi128ELNS4_4UMMA5MajorE1ELSO_1ELNSN_7ScaleInE0ELSP_0EEEEEENS4_6LayoutINS5_IJSB_SB_SB_EEENS5_IJNSA_ILi0EEESU_SU_EEEEENS5_IJNS4_10UnderscoreESX_SX_EEEEENS4_23SM90_TMA_LOAD_MULTICASTENS4_14ComposedLayoutINS4_7SwizzleILi3ELi4ELi3EEENS4_18smem_ptr_flag_bitsILi16EEENSS_INS5_IJSG_SC_EEENS5_IJSB_SG_EEEEEEEvNS4_8identityENS4_13SM90_TMA_LOADES19_vS1A_EENS_8epilogue10collective18CollectiveEpilogueINS1D_23Sm100TmaWarpSpecializedILi4ELi2ELi32ELb1ELb0EEEJSH_NS5_IJNSS_ISF_SB_EENSS_INSA_ILi32EEESB_EEEEESI_NS5_IJlSB_lEEESI_S1M_NS1D_6fusion15FusionCallbacksIS1H_NS1N_17LinearCombinationISI_fSI_fLNS_15FloatRoundStyleE2EEESH_S1L_JEEENS4_5SM1004TMEM4LOAD26SM100_TMEM_LOAD_32dp32b32xES1B_NS11_INS12_ILi2ELi4ELi3EEES15_NSS_INS5_IJSC_S1J_EEENS5_IJS1J_SB_EEEEEEENS4_39AutoVectorizingCopyWithAssumedAlignmentILi128EEENS4_14SM90_TMA_STOREES21_S23_S23_EEEvvEEEEvNT_6ParamsE:
        .type           _ZN7cutlass13device_kernelINS_4gemm6kernel13GemmUniversalIN4cute5tupleIJiiiiEEENS1_10collective13CollectiveMmaINS1_35MainloopSm100TmaUmmaWarpSpecializedILi3ELi2ELi4ENS5_IJNS4_1CILi1EEENSA_ILi8EEESB_EEEEENS5_IJNSA_ILi128EEESF_NSA_ILi64EEEEEENS_6half_tENS5_IJSB_llEEESI_SJ_NS4_8TiledMMAINS4_8MMA_AtomIJNS4_20SM100_MMA_F16BF16_SSISI_SI_fLi128ELi128ELNS4_4UMMA5MajorE1ELSO_1ELNSN_7ScaleInE0ELSP_0EEEEEENS4_6LayoutINS5_IJSB_SB_SB_EEENS5_IJNSA_ILi0EEESU_SU_EEEEENS5_IJNS4_10UnderscoreESX_SX_EEEEENS4_23SM90_TMA_LOAD_MULTICASTENS4_14ComposedLayoutINS4_7SwizzleILi3ELi4ELi3EEENS4_18smem_ptr_flag_bitsILi16EEENSS_INS5_IJSG_SC_EEENS5_IJSB_SG_EEEEEEEvNS4_8identityENS4_13SM90_TMA_LOADES19_vS1A_EENS_8epilogue10collective18CollectiveEpilogueINS1D_23Sm100TmaWarpSpecializedILi4ELi2ELi32ELb1ELb0EEEJSH_NS5_IJNSS_ISF_SB_EENSS_INSA_ILi32EEESB_EEEEESI_NS5_IJlSB_lEEESI_S1M_NS1D_6fusion15FusionCallbacksIS1H_NS1N_17LinearCombinationISI_fSI_fLNS_15FloatRoundStyleE2EEESH_S1L_JEEENS4_5SM1004TMEM4LOAD26SM100_TMEM_LOAD_32dp32b32xES1B_NS11_INS12_ILi2ELi4ELi3EEES15_NSS_INS5_IJSC_S1J_EEENS5_IJS1J_SB_EEEEEEENS4_39AutoVectorizingCopyWithAssumedAlignmentILi128EEENS4_14SM90_TMA_STOREES21_S23_S23_EEEvvEEEEvNT_6ParamsE,@function
        .size           _ZN7cutlass13device_kernelINS_4gemm6kernel13GemmUniversalIN4cute5tupleIJiiiiEEENS1_10collective13CollectiveMmaINS1_35MainloopSm100TmaUmmaWarpSpecializedILi3ELi2ELi4ENS5_IJNS4_1CILi1EEENSA_ILi8EEESB_EEEEENS5_IJNSA_ILi128EEESF_NSA_ILi64EEEEEENS_6half_tENS5_IJSB_llEEESI_SJ_NS4_8TiledMMAINS4_8MMA_AtomIJNS4_20SM100_MMA_F16BF16_SSISI_SI_fLi128ELi128ELNS4_4UMMA5MajorE1ELSO_1ELNSN_7ScaleInE0ELSP_0EEEEEENS4_6LayoutINS5_IJSB_SB_SB_EEENS5_IJNSA_ILi0EEESU_SU_EEEEENS5_IJNS4_10UnderscoreESX_SX_EEEEENS4_23SM90_TMA_LOAD_MULTICASTENS4_14ComposedLayoutINS4_7SwizzleILi3ELi4ELi3EEENS4_18smem_ptr_flag_bitsILi16EEENSS_INS5_IJSG_SC_EEENS5_IJSB_SG_EEEEEEEvNS4_8identityENS4_13SM90_TMA_LOADES19_vS1A_EENS_8epilogue10collective18CollectiveEpilogueINS1D_23Sm100TmaWarpSpecializedILi4ELi2ELi32ELb1ELb0EEEJSH_NS5_IJNSS_ISF_SB_EENSS_INSA_ILi32EEESB_EEEEESI_NS5_IJlSB_lEEESI_S1M_NS1D_6fusion15FusionCallbacksIS1H_NS1N_17LinearCombinationISI_fSI_fLNS_15FloatRoundStyleE2EEESH_S1L_JEEENS4_5SM1004TMEM4LOAD26SM100_TMEM_LOAD_32dp32b32xES1B_NS11_INS12_ILi2ELi4ELi3EEES15_NSS_INS5_IJSC_S1J_EEENS5_IJS1J_SB_EEEEEEENS4_39AutoVectorizingCopyWithAssumedAlignmentILi128EEENS4_14SM90_TMA_STOREES21_S23_S23_EEEvvEEEEvNT_6ParamsE,(.L_x_180 - _ZN7cutlass13device_kernelINS_4gemm6kernel13GemmUniversalIN4cute5tupleIJiiiiEEENS1_10collective13CollectiveMmaINS1_35MainloopSm100TmaUmmaWarpSpecializedILi3ELi2ELi4ENS5_IJNS4_1CILi1EEENSA_ILi8EEESB_EEEEENS5_IJNSA_ILi128EEESF_NSA_ILi64EEEEEENS_6half_tENS5_IJSB_llEEESI_SJ_NS4_8TiledMMAINS4_8MMA_AtomIJNS4_20SM100_MMA_F16BF16_SSISI_SI_fLi128ELi128ELNS4_4UMMA5MajorE1ELSO_1ELNSN_7ScaleInE0ELSP_0EEEEEENS4_6LayoutINS5_IJSB_SB_SB_EEENS5_IJNSA_ILi0EEESU_SU_EEEEENS5_IJNS4_10UnderscoreESX_SX_EEEEENS4_23SM90_TMA_LOAD_MULTICASTENS4_14ComposedLayoutINS4_7SwizzleILi3ELi4ELi3EEENS4_18smem_ptr_flag_bitsILi16EEENSS_INS5_IJSG_SC_EEENS5_IJSB_SG_EEEEEEEvNS4_8identityENS4_13SM90_TMA_LOADES19_vS1A_EENS_8epilogue10collective18CollectiveEpilogueINS1D_23Sm100TmaWarpSpecializedILi4ELi2ELi32ELb1ELb0EEEJSH_NS5_IJNSS_ISF_SB_EENSS_INSA_ILi32EEESB_EEEEESI_NS5_IJlSB_lEEESI_S1M_NS1D_6fusion15FusionCallbacksIS1H_NS1N_17LinearCombinationISI_fSI_fLNS_15FloatRoundStyleE2EEESH_S1L_JEEENS4_5SM1004TMEM4LOAD26SM100_TMEM_LOAD_32dp32b32xES1B_NS11_INS12_ILi2ELi4ELi3EEES15_NSS_INS5_IJSC_S1J_EEENS5_IJS1J_SB_EEEEEEENS4_39AutoVectorizingCopyWithAssumedAlignmentILi128EEENS4_14SM90_TMA_STOREES21_S23_S23_EEEvvEEEEvNT_6ParamsE)
        .other          _ZN7cutlass13device_kernelINS_4gemm6kernel13GemmUniversalIN4cute5tupleIJiiiiEEENS1_10collective13CollectiveMmaINS1_35MainloopSm100TmaUmmaWarpSpecializedILi3ELi2ELi4ENS5_IJNS4_1CILi1EEENSA_ILi8EEESB_EEEEENS5_IJNSA_ILi128EEESF_NSA_ILi64EEEEEENS_6half_tENS5_IJSB_llEEESI_SJ_NS4_8TiledMMAINS4_8MMA_AtomIJNS4_20SM100_MMA_F16BF16_SSISI_SI_fLi128ELi128ELNS4_4UMMA5MajorE1ELSO_1ELNSN_7ScaleInE0ELSP_0EEEEEENS4_6LayoutINS5_IJSB_SB_SB_EEENS5_IJNSA_ILi0EEESU_SU_EEEEENS5_IJNS4_10UnderscoreESX_SX_EEEEENS4_23SM90_TMA_LOAD_MULTICASTENS4_14ComposedLayoutINS4_7SwizzleILi3ELi4ELi3EEENS4_18smem_ptr_flag_bitsILi16EEENSS_INS5_IJSG_SC_EEENS5_IJSB_SG_EEEEEEEvNS4_8identityENS4_13SM90_TMA_LOADES19_vS1A_EENS_8epilogue10collective18CollectiveEpilogueINS1D_23Sm100TmaWarpSpecializedILi4ELi2ELi32ELb1ELb0EEEJSH_NS5_IJNSS_ISF_SB_EENSS_INSA_ILi32EEESB_EEEEESI_NS5_IJlSB_lEEESI_S1M_NS1D_6fusion15FusionCallbacksIS1H_NS1N_17LinearCombinationISI_fSI_fLNS_15FloatRoundStyleE2EEESH_S1L_JEEENS4_5SM1004TMEM4LOAD26SM100_TMEM_LOAD_32dp32b32xES1B_NS11_INS12_ILi2ELi4ELi3EEES15_NSS_INS5_IJSC_S1J_EEENS5_IJS1J_SB_EEEEEEENS4_39AutoVectorizingCopyWithAssumedAlignmentILi128EEENS4_14SM90_TMA_STOREES21_S23_S23_EEEvvEEEEvNT_6ParamsE,@"STO_CUDA_ENTRY STV_DEFAULT"
_ZN7cutlass13device_kernelINS_4gemm6kernel13GemmUniversalIN4cute5tupleIJiiiiEEENS1_10collective13CollectiveMmaINS1_35MainloopSm100TmaUmmaWarpSpecializedILi3ELi2ELi4ENS5_IJNS4_1CILi1EEENSA_ILi8EEESB_EEEEENS5_IJNSA_ILi128EEESF_NSA_ILi64EEEEEENS_6half_tENS5_IJSB_llEEESI_SJ_NS4_8TiledMMAINS4_8MMA_AtomIJNS4_20SM100_MMA_F16BF16_SSISI_SI_fLi128ELi128ELNS4_4UMMA5MajorE1ELSO_1ELNSN_7ScaleInE0ELSP_0EEEEEENS4_6LayoutINS5_IJSB_SB_SB_EEENS5_IJNSA_ILi0EEESU_SU_EEEEENS5_IJNS4_10UnderscoreESX_SX_EEEEENS4_23SM90_TMA_LOAD_MULTICASTENS4_14ComposedLayoutINS4_7SwizzleILi3ELi4ELi3EEENS4_18smem_ptr_flag_bitsILi16EEENSS_INS5_IJSG_SC_EEENS5_IJSB_SG_EEEEEEEvNS4_8identityENS4_13SM90_TMA_LOADES19_vS1A_EENS_8epilogue10collective18CollectiveEpilogueINS1D_23Sm100TmaWarpSpecializedILi4ELi2ELi32ELb1ELb0EEEJSH_NS5_IJNSS_ISF_SB_EENSS_INSA_ILi32EEESB_EEEEESI_NS5_IJlSB_lEEESI_S1M_NS1D_6fusion15FusionCallbacksIS1H_NS1N_17LinearCombinationISI_fSI_fLNS_15FloatRoundStyleE2EEESH_S1L_JEEENS4_5SM1004TMEM4LOAD26SM100_TMEM_LOAD_32dp32b32xES1B_NS11_INS12_ILi2ELi4ELi3EEES15_NSS_INS5_IJSC_S1J_EEENS5_IJS1J_SB_EEEEEEENS4_39AutoVectorizingCopyWithAssumedAlignmentILi128EEENS4_14SM90_TMA_STOREES21_S23_S23_EEEvvEEEEvNT_6ParamsE:
[----:B------:R-:W1:Y:S01]  /*0000*/  LDC R1, c[0x0][0x37c] ;  /* 0x0000df00ff017b82 */ /* 0x000e620000000800 */
[----:B------:R-:W2:Y:S01]  /*0010*/  S2R R101, SR_TID.X ;  /* 0x0000000000657919 */ /* 0x000ea20000002100 */
[----:B------:R-:W3:Y:S01]  /*0020*/  LDCU.64 UR6, c[0x0][0x890] ;  /* 0x00011200ff0677ac */ /* 0x000ee20008000a00 */
[----:B------:R-:W-:Y:S02]  /*0030*/  PRMT R88, RZ, 0x7610, R88 ;  /* 0x00007610ff587816 */ /* 0x000fe40000000058 */
[----:B------:R-:W-:Y:S01]  /*0040*/  ELECT P6, URZ, PT ;  /* 0x0000000000ff782f */ /* 0x000fe200038c0000 */
[----:B------:R-:W4:Y:S01]  /*0050*/  LDCU.64 UR46, c[0x0][0x358] ;  /* 0x00006b00ff2e77ac */ /* 0x000f220008000a00 */
[----:B---3--:R-:W-:-:S04]  /*0060*/  UISETP.NE.U32.AND UP0, UPT, UR6, URZ, UPT ;  /* 0x000000ff0600728c */ /* 0x008fc8000bf05070 */
[----:B------:R-:W-:Y:S01]  /*0070*/  UISETP.NE.AND.EX UP0, UPT, UR7, URZ, UPT, UP0 ;  /* 0x000000ff0700728c */ /* 0x000fe2000bf05300 */
[----:B--2---:R-:W-:-:S05]  /*0080*/  SHF.R.U32.HI R92, RZ, 0x5, R101 ;  /* 0x00000005ff5c7819 */ /* 0x004fca0000011665 */
[----:B------:R-:W2:Y:S02]  /*0090*/  SHFL.IDX PT, R0, R92, RZ, 0x1f ;  /* 0x00001fff5c007589 */ /* 0x000ea400000e0000 */
[----:B--2---:R-:W-:Y:S01]  /*00a0*/  R2UR UR5, R0 ;  /* 0x00000000000572ca */ /* 0x004fe200000e0000 */
[----:B-1--4-:R-:W-:-:S14]  /*00b0*/  BRA.U UP0, `(.L_x_0) ;  /* 0x00000001002c7547 */ /* 0x012fdc000b800000 */
[----:B------:R-:W1:Y:S02]  /*00c0*/  LDCU.64 UR8, c[0x0][0x888] ;  /* 0x00011100ff0877ac */ /* 0x000e640008000a00 */
[----:B-1----:R-:W-:-:S04]  /*00d0*/  UISETP.NE.U32.AND UP0, UPT, UR8, URZ, UPT ;  /* 0x000000ff0800728c */ /* 0x002fc8000bf05070 */
[----:B------:R-:W-:-:S09]  /*00e0*/  UISETP.NE.AND.EX UP0, UPT, UR9, URZ, UPT, UP0 ;  /* 0x000000ff0900728c */ /* 0x000fd2000bf05300 */
[----:B------:R-:W-:Y:S05]  /*00f0*/  BRA.U !UP0, `(.L_x_1) ;  /* 0x0000000108107547 */ /* 0x000fea000b800000 */
[----:B------:R-:W1:Y:S02]  /*0100*/  LDC.64 R2, c[0x0][0x888] ;  /* 0x00022200ff027b82 */ /* 0x000e640000000a00 */
[----:B-1----:R1:W5:Y:S01]  /*0110*/  LDG.E R49, desc[UR46][R2.64] ;  /* 0x0000002e02317981 */ /* 0x002362000c1e1900 */
[----:B------:R-:W-:Y:S01]  /*0120*/  HFMA2 R88, -RZ, RZ, 0, 5.9604644775390625e-08 ;  /* 0x00000001ff587431 */ /* 0x000fe200000001ff */
[----:B------:R-:W-:Y:S05]  /*0130*/  BRA `(.L_x_0) ;  /* 0x00000000000c7947 */ /* 0x000fea0003800000 */
.L_x_1:
[----:B------:R-:W1:Y:S01]  /*0140*/  LDCU UR4, c[0x0][0x880] ;  /* 0x00011000ff0477ac */ /* 0x000e620008000800 */
[----:B------:R-:W-:Y:S01]  /*0150*/  HFMA2 R88, -RZ, RZ, 0, 5.9604644775390625e-08 ;  /* 0x00000001ff587431 */ /* 0x000fe200000001ff */
[----:B-1----:R-:W-:Y:S02]  /*0160*/  MOV R49, UR4 ;  /* 0x0000000400317c02 */ /* 0x002fe40008000f00 */
.L_x_0:
[----:B------:R-:W2:Y:S02]  /*0170*/  LDCU.64 UR8, c[0x0][0x8b0] ;  /* 0x00011600ff0877ac */ /* 0x000ea40008000a00 */
[----:B--2---:R-:W-:-:S04]  /*0180*/  UISETP.NE.U32.AND UP0, UPT, UR8, URZ, UPT ;  /* 0x000000ff0800728c */ /* 0x004fc8000bf05070 */
[----:B------:R-:W-:-:S09]  /*0190*/  UISETP.NE.AND.EX UP0, UPT, UR9, URZ, UPT, UP0 ;  /* 0x000000ff0900728c */ /* 0x000fd2000bf05300 */
[----:B------:R-:W-:Y:S05]  /*01a0*/  BRA.U UP0, `(.L_x_2) ;  /* 0x0000000100247547 */ /* 0x000fea000b800000 */
[----:B------:R-:W2:Y:S02]  /*01b0*/  LDCU.64 UR8, c[0x0][0x8a8] ;  /* 0x00011500ff0877ac */ /* 0x000ea40008000a00 */
[----:B--2---:R-:W-:-:S04]  /*01c0*/  UISETP.NE.U32.AND UP0, UPT, UR8, URZ, UPT ;  /* 0x000000ff0800728c */ /* 0x004fc8000bf05070 */
[----:B------:R-:W-:-:S09]  /*01d0*/  UISETP.NE.AND.EX UP0, UPT, UR9, URZ, UPT, UP0 ;  /* 0x000000ff0900728c */ /* 0x000fd2000bf05300 */
[----:B------:R-:W-:Y:S05]  /*01e0*/  BRA.U !UP0, `(.L_x_3) ;  /* 0x00000001080c7547 */ /* 0x000fea000b800000 */
[----:B-1----:R-:W1:Y:S02]  /*01f0*/  LDC.64 R2, c[0x0][0x8a8] ;  /* 0x00022a00ff027b82 */ /* 0x002e640000000a00 */
[----:B-1----:R2:W5:Y:S01]  /*0200*/  LDG.E R47, desc[UR46][R2.64] ;  /* 0x0000002e022f7981 */ /* 0x002562000c1e1900 */
[----:B------:R-:W-:Y:S05]  /*0210*/  BRA `(.L_x_2) ;  /* 0x0000000000087947 */ /* 0x000fea0003800000 */
.L_x_3:
[----:B------:R-:W2:Y:S02]  /*0220*/  LDCU UR4, c[0x0][0x8a0] ;  /* 0x00011400ff0477ac */ /* 0x000ea40008000800 */
[----:B--2---:R-:W-:Y:S02]  /*0230*/  MOV R47, UR4 ;  /* 0x00000004002f7c02 */ /* 0x004fe40008000f00 */
.L_x_2:
[----:B------:R-:W-:Y:S01]  /*0240*/  IMAD.U32 R0, RZ, RZ, UR5 ;  /* 0x00000005ff007e24 */ /* 0x000fe2000f8e00ff */
[----:B------:R-:W-:Y:S04]  /*0250*/  BSSY.RECONVERGENT B0, `(.L_x_4) ;  /* 0x000000c000007945 */ /* 0x000fe80003800200 */
[C---:B------:R-:W-:Y:S02]  /*0260*/  ISETP.NE.OR P1, PT, R0.reuse, 0x1, !P6 ;  /* 0x000000010000780c */ /* 0x040fe40007725670 */
[----:B------:R-:W-:-:S11]  /*0270*/  ISETP.NE.OR P0, PT, R0, 0x3, !P6 ;  /* 0x000000030000780c */ /* 0x000fd60007705670 */
[----:B------:R-:W-:Y:S05]  /*0280*/  @P1 BRA `(.L_x_5) ;  /* 0x0000000000201947 */ /* 0x000fea0003800000 */
[----:B------:R-:W3:Y:S02]  /*0290*/  LDCU.64 UR8, c[0x0][0x348] ;  /* 0x00006900ff0877ac */ /* 0x000ee40008000a00 */
[----:B---3--:R-:W-:Y:S02]  /*02a0*/  UIADD3 UR10, UP1, UPT, UR8, 0x80, URZ ;  /* 0x00000080080a7890 */ /* 0x008fe4000ff3e0ff */
[----:B------:R-:W-:Y:S02]  /*02b0*/  UIADD3 UR8, UP0, UPT, UR8, 0x180, URZ ;  /* 0x0000018008087890 */ /* 0x000fe4000ff1e0ff */
[----:B------:R-:W-:Y:S02]  /*02c0*/  UIADD3.X UR11, UPT, UPT, URZ, UR9, URZ, UP1, !UPT ;  /* 0x00000009ff0b7290 */ /* 0x000fe40008ffe4ff */
[----:B------:R-:W-:-:S07]  /*02d0*/  UIADD3.X UR9, UPT, UPT, URZ, UR9, URZ, UP0, !UPT ;  /* 0x00000009ff097290 */ /* 0x000fce00087fe4ff */
[----:B------:R3:W-:Y:S02]  /*02e0*/  UTMACCTL.PF [UR10] ;  /* 0x000000000a0079b9 */ /* 0x0007e40008040000 */
[----:B------:R3:W-:Y:S02]  /*02f0*/  UTMACCTL.PF [UR8] ;  /* 0x00000000080079b9 */ /* 0x0007e40008040000 */
[----:B---3--:R-:W-:Y:S01]  /*0300*/  NOP ;  /* 0x0000000000007918 */ /* 0x008fe20000000000 */
.L_x_5:
[----:B------:R-:W-:Y:S05]  /*0310*/  BSYNC.RECONVERGENT B0 ;  /* 0x0000000000007941 */ /* 0x000fea0003800200 */
.L_x_4:
[----:B------:R-:W-:Y:S04]  /*0320*/  BSSY.RECONVERGENT B0, `(.L_x_6) ;  /* 0x000000a000007945 */ /* 0x000fe80003800200 */
        /* <DEDUP_REMOVED lines=9> */
.L_x_7:
[----:B------:R-:W-:Y:S05]  /*03c0*/  BSYNC.RECONVERGENT B0 ;  /* 0x0000000000007941 */ /* 0x000fea0003800200 */
.L_x_6:
[----:B------:R-:W3:Y:S01]  /*03d0*/  LDCU.64 UR8, c[0x0][0x888] ;  /* 0x00011100ff0877ac */ /* 0x000ee20008000a00 */
[----:B------:R-:W-:Y:S02]  /*03e0*/  UISETP.EQ.U32.AND UP1, UPT, UR6, URZ, UPT ;  /* 0x000000ff0600728c */ /* 0x000fe4000bf22070 */
[----:B------:R-:W-:Y:S02]  /*03f0*/  UPLOP3.LUT UP4, UPT, UPT, UPT, UPT, 0x80, 0x8 ;  /* 0x000000000008789c */ /* 0x000fe40003f8f070 */
[----:B---3--:R-:W-:-:S04]  /*0400*/  UISETP.NE.U32.AND UP0, UPT, UR8, URZ, UPT ;  /* 0x000000ff0800728c */ /* 0x008fc8000bf05070 */
[----:B------:R-:W-:-:S04]  /*0410*/  UISETP.NE.AND.EX UP0, UPT, UR9, URZ, UPT, UP0 ;  /* 0x000000ff0900728c */ /* 0x000fc8000bf05300 */
[----:B------:R-:W-:-:S04]  /*0420*/  UISETP.EQ.OR.EX UP2, UPT, UR7, URZ, !UP0, UP1 ;  /* 0x000000ff0700728c */ /* 0x000fc8000c742710 */
[----:B------:R-:W-:-:S05]  /*0430*/  UP2UR UR50, UPR, URZ, 0x4 ;  /* 0x00000004ff327883 */ /* 0x000fca0008000000 */
[----:B------:R-:W-:Y:S07]  /*0440*/  BRA.U !UP2, `(.L_x_8) ;  /* 0x000000010a207547 */ /* 0x000fee000b800000 */
[----:B------:R-:W-:Y:S01]  /*0450*/  UISETP.NE.U32.AND UP1, UPT, UR6, URZ, UPT ;  /* 0x000000ff0600728c */ /* 0x000fe2000bf25070 */
[----:B-----5:R-:W-:Y:S01]  /*0460*/  FSETP.NEU.AND P0, PT, R49, RZ, PT ;  /* 0x000000ff3100720b */ /* 0x020fe20003f0d000 */
[----:B------:R-:W-:Y:S02]  /*0470*/  USEL UR4, URZ, 0xffffffff, UP0 ;  /* 0xffffffffff047887 */ /* 0x000fe40008000000 */
[----:B------:R-:W-:-:S10]  /*0480*/  UISETP.NE.AND.EX UP1, UPT, UR7, URZ, UPT, UP1 ;  /* 0x000000ff0700728c */ /* 0x000fd4000bf25310 */
[----:B------:R-:W-:Y:S01]  /*0490*/  VOTEU.ANY UP0, P0 ;  /* 0x0000000000ff7886 */ /* 0x000fe20000000100 */
[----:B------:R-:W-:-:S04]  /*04a0*/  @!UP1 USEL UR4, URZ, 0xffffffff, UP0 ;  /* 0xffffffffff049887 */ /* 0x000fc80008000000 */
[----:B------:R-:W-:-:S04]  /*04b0*/  ULOP3.LUT UR4, UR4, 0x1, URZ, 0xc0, !UPT ;  /* 0x0000000104047892 */ /* 0x000fc8000f8ec0ff */
[----:B------:R-:W-:-:S11]  /*04c0*/  UISETP.NE.U32.AND UP4, UPT, UR4, 0x1, UPT ;  /* 0x000000010400788c */ /* 0x000fd6000bf85070 */
.L_x_8:
[----:B-12---:R-:W1:Y:S01]  /*04d0*/  SHFL.IDX PT, R2, R92, RZ, 0x1f ;  /* 0x00001fff5c027589 */ /* 0x006e6200000e0000 */
[----:B------:R-:W-:-:S04]  /*04e0*/  UISETP.NE.AND UP0, UPT, UR5, 0x2, UPT ;  /* 0x000000020500788c */ /* 0x000fc8000bf05270 */
[----:B------:R-:W-:Y:S01]  /*04f0*/  USEL UR7, URZ, 0x1, UP0 ;  /* 0x00000001ff077887 */ /* 0x000fe20008000000 */
[----:B-1----:R-:W-:-:S13]  /*0500*/  ISETP.NE.AND P0, PT, R2, RZ, PT ;  /* 0x000000ff0200720c */ /* 0x002fda0003f05270 */
[----:B------:R-:W-:Y:S05]  /*0510*/  @P0 BRA `(.L_x_9) ;  /* 0x0000000000500947 */ /* 0x000fea0003800000 */
[----:B------:R-:W1:Y:S01]  /*0520*/  S2UR UR8, SR_CgaCtaId ;  /* 0x00000000000879c3 */ /* 0x000e620000008800 */
[----:B------:R-:W-:Y:S01]  /*0530*/  UMOV UR9, 0x400 ;  /* 0x0000040000097882 */ /* 0x000fe20000000000 */
[----:B------:R-:W-:Y:S01]  /*0540*/  UMOV UR6, 0x1 ;  /* 0x0000000100067882 */ /* 0x000fe20000000000 */
[----:B------:R-:W-:Y:S01]  /*0550*/  UMOV UR4, 0x8 ;  /* 0x0000000800047882 */ /* 0x000fe20000000000 */
[----:B------:R-:W-:-:S04]  /*0560*/  UIADD3 UR10, UPT, UPT, -UR6, 0x100000, URZ ;  /* 0x00100000060a7890 */ /* 0x000fc8000fffe1ff */
[----:B------:R-:W-:Y:S02]  /*0570*/  USHF.L.U32 UR11, UR10, 0xb, URZ ;  /* 0x0000000b0a0b7899 */ /* 0x000fe400080006ff */
[----:B------:R-:W-:Y:S02]  /*0580*/  USHF.L.U32 UR10, UR10, 0x1, URZ ;  /* 0x000000010a0a7899 */ /* 0x000fe400080006ff */
[----:B------:R-:W-:-:S04]  /*0590*/  UIADD3 UR12, UPT, UPT, -UR4, 0x100000, URZ ;  /* 0x00100000040c7890 */ /* 0x000fc8000fffe1ff */
[----:B------:R-:W-:Y:S02]  /*05a0*/  USHF.L.U32 UR13, UR12, 0xb, URZ ;  /* 0x0000000b0c0d7899 */ /* 0x000fe400080006ff */
[----:B------:R-:W-:Y:S01]  /*05b0*/  USHF.L.U32 UR12, UR12, 0x1, URZ ;  /* 0x000000010c0c7899 */ /* 0x000fe200080006ff */
[----:B------:R-:W-:Y:S01]  /*05c0*/  ELECT P0, URZ, PT ;  /* 0x0000000000ff782f */ /* 0x000fe20003800000 */
[----:B-1----:R-:W-:Y:S01]  /*05d0*/  ULEA UR8, UR8, UR9, 0x18 ;  /* 0x0000000908087291 */ /* 0x002fe2000f8ec0ff */
[----:B------:R-:W1:Y:S11]  /*05e0*/  FENCE.VIEW.ASYNC.S ;  /* 0x00000000000073c6 */ /* 0x000e760000000000 */
[----:B-1----:R1:W2:Y:S01]  /*05f0*/  SYNCS.EXCH.64 URZ, [UR8], UR10 ;  /* 0x0000000a08ff75b2 */ /* 0x0022a20008000100 */
[----:B------:R1:W3:Y:S01]  /*0600*/  SYNCS.EXCH.64 URZ, [UR8+0x18], UR12 ;  /* 0x0000180c08ff75b2 */ /* 0x0002e20008000100 */
[----:B------:R1:W4:Y:S01]  /*0610*/  SYNCS.EXCH.64 URZ, [UR8+0x8], UR10 ;  /* 0x0000080a08ff75b2 */ /* 0x0003220008000100 */
[----:B------:R1:W1:Y:S01]  /*0620*/  SYNCS.EXCH.64 URZ, [UR8+0x20], UR12 ;  /* 0x0000200c08ff75b2 */ /* 0x0002620008000100 */
[----:B------:R1:W1:Y:S01]  /*0630*/  SYNCS.EXCH.64 URZ, [UR8+0x10], UR10 ;  /* 0x0000100a08ff75b2 */ /* 0x0002620008000100 */
[----:B------:R1:W1:Y:S01]  /*0640*/  SYNCS.EXCH.64 URZ, [UR8+0x28], UR12 ;  /* 0x0000280c08ff75b2 */ /* 0x0002620008000100 */
[----:B------:R-:W-:Y:S01]  /*0650*/  NOP ;  /* 0x0000000000007918 */ /* 0x000fe20000000000 */
.L_x_9:
[----:B------:R-:W2:Y:S01]  /*0660*/  SHFL.IDX PT, R2, R92, RZ, 0x1f ;  /* 0x00001fff5c027589 */ /* 0x000ea200000e0000 */
[----:B------:R-:W-:Y:S01]  /*0670*/  NOP ;  /* 0x0000000000007918 */ /* 0x000fe20000000000 */
[----:B--2---:R-:W-:-:S13]  /*0680*/  ISETP.NE.AND P0, PT, R2, 0x1, PT ;  /* 0x000000010200780c */ /* 0x004fda0003f05270 */
[----:B------:R-:W-:Y:S05]  /*0690*/  @P0 BRA `(.L_x_10) ;  /* 0x0000000000580947 */ /* 0x000fea0003800000 */
[----:B-1----:R-:W1:Y:S01]  /*06a0*/  S2UR UR8, SR_CgaCtaId ;  /* 0x00000000000879c3 */ /* 0x002e620000008800 */
        /* <DEDUP_REMOVED lines=12> */
[----:B-1----:R2:W1:Y:S01]  /*0770*/  SYNCS.EXCH.64 URZ, [UR8+0x30], UR10 ;  /* 0x0000300a08ff75b2 */ /* 0x0024620008000100 */
[----:B------:R2:W1:Y:S01]  /*0780*/  SYNCS.EXCH.64 URZ, [UR8+0x50], UR12 ;  /* 0x0000500c08ff75b2 */ /* 0x0004620008000100 */
[----:B------:R2:W1:Y:S01]  /*0790*/  SYNCS.EXCH.64 URZ, [UR8+0x38], UR10 ;  /* 0x0000380a08ff75b2 */ /* 0x0004620008000100 */
[----:B------:R2:W1:Y:S01]  /*07a0*/  SYNCS.EXCH.64 URZ, [UR8+0x58], UR12 ;  /* 0x0000580c08ff75b2 */ /* 0x0004620008000100 */
[----:B------:R2:W1:Y:S01]  /*07b0*/  SYNCS.EXCH.64 URZ, [UR8+0x40], UR10 ;  /* 0x0000400a08ff75b2 */ /* 0x0004620008000100 */
[----:B------:R2:W1:Y:S01]  /*07c0*/  SYNCS.EXCH.64 URZ, [UR8+0x60], UR12 ;  /* 0x0000600c08ff75b2 */ /* 0x0004620008000100 */
[----:B------:R2:W1:Y:S01]  /*07d0*/  SYNCS.EXCH.64 URZ, [UR8+0x48], UR10 ;  /* 0x0000480a08ff75b2 */ /* 0x0004620008000100 */
[----:B------:R2:W1:Y:S02]  /*07e0*/  SYNCS.EXCH.64 URZ, [UR8+0x68], UR12 ;  /* 0x0000680c08ff75b2 */ /* 0x0004640008000100 */
[----:B--2---:R-:W-:Y:S01]  /*07f0*/  NOP ;  /* 0x0000000000007918 */ /* 0x004fe20000000000 */
.L_x_10:
[----:B------:R-:W2:Y:S01]  /*0800*/  SHFL.IDX PT, R2, R92, RZ, 0x1f ;  /* 0x00001fff5c027589 */ /* 0x000ea200000e0000 */
[----:B------:R-:W-:Y:S01]  /*0810*/  NOP ;  /* 0x0000000000007918 */ /* 0x000fe20000000000 */
[----:B--2---:R-:W-:-:S13]  /*0820*/  ISETP.NE.AND P0, PT, R2, 0x3, PT ;  /* 0x000000030200780c */ /* 0x004fda0003f05270 */
[----:B------:R-:W-:Y:S05]  /*0830*/  @P0 BRA `(.L_x_11) ;  /* 0x0000000000300947 */ /* 0x000fea0003800000 */
[----:B------:R-:W2:Y:S01]  /*0840*/  S2UR UR6, SR_CgaCtaId ;  /* 0x00000000000679c3 */ /* 0x000ea20000008800 */
[----:B-1----:R-:W-:Y:S01]  /*0850*/  UMOV UR8, 0x400 ;  /* 0x0000040000087882 */ /* 0x002fe20000000000 */
[----:B------:R-:W-:Y:S01]  /*0860*/  UMOV UR4, 0x20 ;  /* 0x0000002000047882 */ /* 0x000fe20000000000 */
[----:B------:R-:W-:Y:S01]  /*0870*/  ELECT P0, URZ, PT ;  /* 0x0000000000ff782f */ /* 0x000fe20003800000 */
[----:B--2---:R-:W-:Y:S02]  /*0880*/  ULEA UR6, UR6, UR8, 0x18 ;  /* 0x0000000806067291 */ /* 0x004fe4000f8ec0ff */
[----:B------:R-:W-:-:S04]  /*0890*/  UIADD3 UR8, UPT, UPT, -UR4, 0x100000, URZ ;  /* 0x0010000004087890 */ /* 0x000fc8000fffe1ff */
[----:B------:R-:W-:Y:S02]  /*08a0*/  USHF.L.U32 UR9, UR8, 0xb, URZ ;  /* 0x0000000b08097899 */ /* 0x000fe400080006ff */
[----:B------:R-:W-:Y:S01]  /*08b0*/  USHF.L.U32 UR8, UR8, 0x1, URZ ;  /* 0x0000000108087899 */ /* 0x000fe200080006ff */
[----:B------:R-:W1:Y:S11]  /*08c0*/  FENCE.VIEW.ASYNC.S ;  /* 0x00000000000073c6 */ /* 0x000e760000000000 */
[----:B-1----:R2:W1:Y:S01]  /*08d0*/  SYNCS.EXCH.64 URZ, [UR6+0x70], UR8 ;  /* 0x0000700806ff75b2 */ /* 0x0024620008000100 */
[----:B------:R2:W1:Y:S02]  /*08e0*/  SYNCS.EXCH.64 URZ, [UR6+0x78], UR8 ;  /* 0x0000780806ff75b2 */ /* 0x0004640008000100 */
[----:B--2---:R-:W-:Y:S01]  /*08f0*/  NOP ;  /* 0x0000000000007918 */ /* 0x004fe20000000000 */
.L_x_11:
[----:B------:R-:W2:Y:S01]  /*0900*/  SHFL.IDX PT, R2, R92, RZ, 0x1f ;  /* 0x00001fff5c027589 */ /* 0x000ea200000e0000 */
[----:B------:R-:W-:Y:S01]  /*0910*/  NOP ;  /* 0x0000000000007918 */ /* 0x000fe20000000000 */
[----:B--2---:R-:W-:-:S13]  /*0920*/  ISETP.NE.AND P0, PT, R2, 0x4, PT ;  /* 0x000000040200780c */ /* 0x004fda0003f05270 */
[----:B------:R-:W-:Y:S05]  /*0930*/  @P0 BRA `(.L_x_12) ;  /* 0x00000000004c0947 */ /* 0x000fea0003800000 */
[----:B------:R-:W2:Y:S01]  /*0940*/  S2UR UR6, SR_CgaCtaId ;  /* 0x00000000000679c3 */ /* 0x000ea20000008800 */
[----:B------:R-:W-:Y:S01]  /*0950*/  UMOV UR9, 0x720 ;  /* 0x0000072000097882 */ /* 0x000fe20000000000 */
[----:B-1----:R-:W-:Y:S01]  /*0960*/  UMOV UR8, 0x400 ;  /* 0x0000040000087882 */ /* 0x002fe20000000000 */
[----:B------:R-:W-:Y:S01]  /*0970*/  USEL UR9, UR9, 0x620, UP4 ;  /* 0x0000062009097887 */ /* 0x000fe2000a000000 */
[----:B------:R-:W-:Y:S01]  /*0980*/  UMOV UR4, 0x1 ;  /* 0x0000000100047882 */ /* 0x000fe20000000000 */
[----:B------:R-:W-:Y:S01]  /*0990*/  ELECT P0, URZ, PT ;  /* 0x0000000000ff782f */ /* 0x000fe20003800000 */
[----:B------:R-:W-:-:S04]  /*09a0*/  UIADD3 UR10, UPT, UPT, -UR4, 0x100000, URZ ;  /* 0x00100000040a7890 */ /* 0x000fc8000fffe1ff */
[----:B------:R-:W-:Y:S02]  /*09b0*/  USHF.L.U32 UR11, UR10, 0xb, URZ ;  /* 0x0000000b0a0b7899 */ /* 0x000fe400080006ff */
[----:B------:R-:W-:Y:S02]  /*09c0*/  USHF.L.U32 UR10, UR10, 0x1, URZ ;  /* 0x000000010a0a7899 */ /* 0x000fe400080006ff */
[----:B--2---:R-:W-:Y:S02]  /*09d0*/  ULEA UR6, UR6, UR8, 0x18 ;  /* 0x0000000806067291 */ /* 0x004fe4000f8ec0ff */
[----:B------:R-:W-:-:S04]  /*09e0*/  UIADD3 UR8, UPT, UPT, -UR9, 0x100000, URZ ;  /* 0x0010000009087890 */ /* 0x000fc8000fffe1ff */
[----:B------:R-:W-:Y:S02]  /*09f0*/  USHF.L.U32 UR9, UR8, 0xb, URZ ;  /* 0x0000000b08097899 */ /* 0x000fe400080006ff */
[----:B------:R-:W-:Y:S01]  /*0a00*/  USHF.L.U32 UR8, UR8, 0x1, URZ ;  /* 0x0000000108087899 */ /* 0x000fe200080006ff */
[----:B------:R-:W1:Y:S03]  /*0a10*/  FENCE.VIEW.ASYNC.S ;  /* 0x00000000000073c6 */ /* 0x000e660000000000 */
[----:B-1----:R2:W1:Y:S08]  /*0a20*/  SYNCS.EXCH.64 URZ, [UR6+0x80], UR10 ;  /* 0x0000800a06ff75b2 */ /* 0x0024700008000100 */
[----:B------:R2:W1:Y:S01]  /*0a30*/  SYNCS.EXCH.64 URZ, [UR6+0x90], UR8 ;  /* 0x0000900806ff75b2 */ /* 0x0004620008000100 */
[----:B------:R2:W1:Y:S01]  /*0a40*/  SYNCS.EXCH.64 URZ, [UR6+0x88], UR10 ;  /* 0x0000880a06ff75b2 */ /* 0x0004620008000100 */
[----:B------:R2:W1:Y:S02]  /*0a50*/  SYNCS.EXCH.64 URZ, [UR6+0x98], UR8 ;  /* 0x0000980806ff75b2 */ /* 0x0004640008000100 */
[----:B--2---:R-:W-:Y:S01]  /*0a60*/  NOP ;  /* 0x0000000000007918 */ /* 0x004fe20000000000 */
.L_x_12:
        /* <DEDUP_REMOVED lines=26> */
.L_x_13:
[----:B------:R-:W2:Y:S01]  /*0c10*/  SHFL.IDX PT, R2, R92, RZ, 0x1f ;  /* 0x00001fff5c027589 */ /* 0x000ea200000e0000 */
[----:B------:R-:W1:Y:S01]  /*0c20*/  S2UR UR37, SR_CgaCtaId ;  /* 0x00000000002579c3 */ /* 0x000e620000008800 */
[----:B------:R-:W-:Y:S01]  /*0c30*/  NOP ;  /* 0x0000000000007918 */ /* 0x000fe20000000000 */
[----:B--2---:R-:W-:-:S13]  /*0c40*/  ISETP.NE.AND P0, PT, R2, 0x3, PT ;  /* 0x000000030200780c */ /* 0x004fda0003f05270 */
[----:B-1----:R-:W-:Y:S05]  /*0c50*/  @P0 BRA `(.L_x_14) ;  /* 0x0000000000340947 */ /* 0x002fea0003800000 */
[----:B------:R-:W-:Y:S01]  /*0c60*/  UMOV UR6, 0x400 ;  /* 0x0000040000067882 */ /* 0x000fe20000000000 */
[----:B------:R-:W-:Y:S01]  /*0c70*/  UMOV UR4, 0x20 ;  /* 0x0000002000047882 */ /* 0x000fe20000000000 */
[----:B------:R-:W-:Y:S02]  /*0c80*/  ULEA UR6, UR37, UR6, 0x18 ;  /* 0x0000000625067291 */ /* 0x000fe4000f8ec0ff */
[----:B------:R-:W-:-:S04]  /*0c90*/  UIADD3 UR8, UPT, UPT, -UR4, 0x100000, URZ ;  /* 0x0010000004087890 */ /* 0x000fc8000fffe1ff */
[----:B------:R-:W-:Y:S02]  /*0ca0*/  USHF.L.U32 UR9, UR8, 0xb, URZ ;  /* 0x0000000b08097899 */ /* 0x000fe400080006ff */
[----:B------:R-:W-:Y:S01]  /*0cb0*/  USHF.L.U32 UR8, UR8, 0x1, URZ ;  /* 0x0000000108087899 */ /* 0x000fe200080006ff */
[----:B------:R-:W-:Y:S01]  /*0cc0*/  ELECT P0, URZ, PT ;  /* 0x0000000000ff782f */ /* 0x000fe20003800000 */
[----:B------:R-:W1:Y:S10]  /*0cd0*/  FENCE.VIEW.ASYNC.S ;  /* 0x00000000000073c6 */ /* 0x000e740000000000 */
[----:B-1----:R1:W2:Y:S01]  /*0ce0*/  SYNCS.EXCH.64 URZ, [UR6+0xe0], UR8 ;  /* 0x0000e00806ff75b2 */ /* 0x0022a20008000100 */
[----:B------:R1:W1:Y:S01]  /*0cf0*/  SYNCS.EXCH.64 URZ, [UR6+0xf0], UR8 ;  /* 0x0000f00806ff75b2 */ /* 0x0002620008000100 */
[----:B------:R1:W1:Y:S01]  /*0d00*/  SYNCS.EXCH.64 URZ, [UR6+0xe8], UR8 ;  /* 0x0000e80806ff75b2 */ /* 0x0002620008000100 */
[----:B------:R1:W1:Y:S01]  /*0d10*/  SYNCS.EXCH.64 URZ, [UR6+0xf8], UR8 ;  /* 0x0000f80806ff75b2 */ /* 0x0002620008000100 */
[----:B------:R-:W-:Y:S01]  /*0d20*/  NOP ;  /* 0x0000000000007918 */ /* 0x000fe20000000000 */
.L_x_14:
[----:B------:R-:W3:Y:S01]  /*0d30*/  LDCU UR4, c[0x0][0x36c] ;  /* 0x00006d80ff0477ac */ /* 0x000ee20008000800 */
[----:B------:R-:W-:Y:S01]  /*0d40*/  ISETP.NE.OR P6, PT, R0, 0x2, !P6 ;  /* 0x000000020000780c */ /* 0x000fe200077c5670 */
[----:B------:R-:W-:Y:S01]  /*0d50*/  NOP ;  /* 0x0000000000007918 */ /* 0x000fe20000000000 */
[----:B------:R-:W-:Y:S01]  /*0d60*/  LOP3.LUT R9, R101, 0x1f, RZ, 0xc0, !PT ;  /* 0x0000001f65097812 */ /* 0x000fe200078ec0ff */
[----:B------:R-:W-:Y:S02]  /*0d70*/  UISETP.NE.AND UP3, UPT, UR5, URZ, UPT ;  /* 0x000000ff0500728c */ /* 0x000fe4000bf65270 */
[----:B---3--:R-:W-:-:S09]  /*0d80*/  UISETP.EQ.U32.AND UP0, UPT, UR4, 0x1, UPT ;  /* 0x000000010400788c */ /* 0x008fd2000bf02070 */
[----:B------:R-:W-:Y:S05]  /*0d90*/  BRA.U !UP0, `(.L_x_15) ;  /* 0x0000000108087547 */ /* 0x000fea000b800000 */
[----:B-12-4-:R-:W-:Y:S01]  /*0da0*/  UCGABAR_ARV ;  /* 0x00000000000079c7 */ /* 0x016fe20008000000 */
[----:B------:R-:W-:Y:S05]  /*0db0*/  BRA `(.L_x_16) ;  /* 0x0000000000047947 */ /* 0x000fea0003800000 */
.L_x_15:
[----:B-12-4-:R-:W-:Y:S01]  /*0dc0*/  NOP ;  /* 0x0000000000007918 */ /* 0x016fe20000000000 */
.L_x_16:
[----:B------:R-:W1:Y:S01]  /*0dd0*/  S2UR UR8, SR_CTAID.Y ;  /* 0x00000000000879c3 */ /* 0x000e620000002600 */
[----:B------:R-:W-:-:S05]  /*0de0*/  CS2R.32 R87, SR_CgaSize ;  /* 0x0000000000577805 */ /* 0x000fca0000008a00 */
[----:B------:R-:W-:-:S05]  /*0df0*/  IMAD R87, R87, -0xa0, RZ ;  /* 0xffffff6057577824 */ /* 0x000fca00078e02ff */
[----:B------:R-:W-:-:S14]  /*0e00*/  R2UR UR4, R87 ;  /* 0x00000000570472ca */ /* 0x000fdc00000e0000 */
[----:B------:R-:W2:Y:S01]  /*0e10*/  LDCU UR4, c[0x0][UR4+0x2b4] ;  /* 0x00005680040477ac */ /* 0x000ea20008000800 */
[----:B------:R-:W-:-:S05]  /*0e20*/  CS2R.32 R87, SR_CgaSize ;  /* 0x0000000000577805 */ /* 0x000fca0000008a00 */
[----:B------:R-:W-:-:S05]  /*0e30*/  IMAD R87, R87, -0xa0, RZ ;  /* 0xffffff6057577824 */ /* 0x000fca00078e02ff */
[----:B------:R-:W-:-:S14]  /*0e40*/  R2UR UR6, R87 ;  /* 0x00000000570672ca */ /* 0x000fdc00000e0000 */
[----:B------:R-:W3:Y:S01]  /*0e50*/  LDCU UR6, c[0x0][UR6+0x2b0] ;  /* 0x00005600060677ac */ /* 0x000ee20008000800 */
[----:B------:R-:W4:Y:S01]  /*0e60*/  S2UR UR9, SR_CTAID.X ;  /* 0x00000000000979c3 */ /* 0x000f220000002500 */
[----:B------:R-:W-:Y:S01]  /*0e70*/  UISETP.NE.AND UP1, UPT, UR5, 0x2, UPT ;  /* 0x000000020500788c */ /* 0x000fe2000bf25270 */
[----:B------:R-:W-:-:S05]  /*0e80*/  CS2R.32 R0, SR_CgaSize ;  /* 0x0000000000007805 */ /* 0x000fca0000008a00 */
[----:B------:R-:W-:-:S06]  /*0e90*/  IMAD R0, R0, -0xa0, RZ ;  /* 0xffffff6000007824 */ /* 0x000fcc00078e02ff */
[----:B------:R-:W3:Y:S01]  /*0ea0*/  LDC R0, c[0x0][R0+0x2a4] ;  /* 0x0000a90000007b82 */ /* 0x000ee20000000800 */
[----:B-1----:R-:W-:-:S07]  /*0eb0*/  I2FP.F32.U32 R86, UR8 ;  /* 0x0000000800567c45 */ /* 0x002fce0008201000 */
[----:B------:R-:W1:Y:S01]  /*0ec0*/  LDC R11, c[0x0][0xb24] ;  /* 0x0002c900ff0b7b82 */ /* 0x000e620000000800 */
[----:B------:R-:W-:Y:S01]  /*0ed0*/  MOV R20, UR8 ;  /* 0x0000000800147c02 */ /* 0x000fe20008000f00 */
[----:B--2---:R-:W-:Y:S01]  /*0ee0*/  FMUL R86, R86, UR4 ;  /* 0x0000000456567c20 */ /* 0x004fe20008400000 */
[----:B------:R-:W-:Y:S01]  /*0ef0*/  USHF.L.U32 UR4, UR37, 0x9, URZ ;  /* 0x0000000925047899 */ /* 0x000fe200080006ff */
[----:B----4-:R-:W-:Y:S02]  /*0f00*/  I2FP.F32.U32 R87, UR9 ;  /* 0x0000000900577c45 */ /* 0x010fe40008201000 */
[----:B------:R-:W-:-:S05]  /*0f10*/  CS2R.32 R2, SR_CgaSize ;  /* 0x0000000000027805 */ /* 0x000fca0000008a00 */
[----:B------:R-:W-:-:S06]  /*0f20*/  IMAD R2, R2, -0xa0, RZ ;  /* 0xffffff6002027824 */ /* 0x000fcc00078e02ff */
[----:B------:R-:W2:Y:S01]  /*0f30*/  LDC R2, c[0x0][R2+0x2a0] ;  /* 0x0000a80002027b82 */ /* 0x000ea20000000800 */
[----:B------:R-:W-:Y:S01]  /*0f40*/  MOV R21, UR9 ;  /* 0x0000000900157c02 */ /* 0x000fe20008000f00 */
[----:B------:R-:W4:Y:S01]  /*0f50*/  F2I.U32.TRUNC.NTZ R86, R86 ;  /* 0x0000005600567305 */ /* 0x000f22000020f000 */
[----:B------:R-:W-:Y:S01]  /*0f60*/  ULOP3.LUT UR4, UR4, 0xe00, URZ, 0xc0, !UPT ;  /* 0x00000e0004047892 */ /* 0x000fe2000f8ec0ff */
[----:B---3--:R-:W-:Y:S01]  /*0f70*/  FMUL R87, R87, UR6 ;  /* 0x0000000657577c20 */ /* 0x008fe20008400000 */
[----:B------:R-:W3:Y:S03]  /*0f80*/  LDCU UR6, c[0x0][0xb30] ;  /* 0x00016600ff0677ac */ /* 0x000ee60008000800 */
[----:B------:R-:W2:Y:S02]  /*0f90*/  LDC R40, c[0x0][0xb24] ;  /* 0x0002c900ff287b82 */ /* 0x000ea40000000800 */
[----:B------:R-:W3:Y:S06]  /*0fa0*/  F2I.U32.TRUNC.NTZ R87, R87 ;  /* 0x0000005700577305 */ /* 0x000eec000020f000 */
[----:B------:R-:W2:Y:S01]  /*0fb0*/  S2UR UR36, SR_CTAID.Z ;  /* 0x00000000002479c3 */ /* 0x000ea20000002700 */
[----:B----4-:R-:W-:Y:S01]  /*0fc0*/  IMAD.MOV R86, RZ, RZ, -R86 ;  /* 0x000000ffff567224 */ /* 0x010fe200078e0a56 */
[----:B-1----:R-:W-:-:S03]  /*0fd0*/  ISETP.GE.AND P0, PT, R11, 0x1, PT ;  /* 0x000000010b00780c */ /* 0x002fc60003f06270 */
[----:B------:R-:W-:Y:S01]  /*0fe0*/  IMAD R86, R0, R86, UR8 ;  /* 0x0000000800567e24 */ /* 0x000fe2000f8e0256 */
[----:B------:R-:W-:Y:S01]  /*0ff0*/  PRMT R0, RZ, 0x7610, R0 ;  /* 0x00007610ff007816 */ /* 0x000fe20000000000 */
[----:B---3--:R-:W-:Y:S01]  /*1000*/  UISETP.NE.AND UP2, UPT, UR6, 0x1, UPT ;  /* 0x000000010600788c */ /* 0x008fe2000bf45270 */
[----:B------:R-:W-:-:S04]  /*1010*/  IMAD.MOV R87, RZ, RZ, -R87 ;  /* 0x000000ffff577224 */ /* 0x000fc800078e0a57 */
[----:B--2---:R-:W-:Y:S01]  /*1020*/  IMAD R87, R2, R87, UR9 ;  /* 0x0000000902577e24 */ /* 0x004fe2000f8e0257 */
[----:B------:R-:W-:Y:S06]  /*1030*/  BRA.U UP3, `(.L_x_17) ;  /* 0x0000000103747547 */ /* 0x000fec000b800000 */
[C---:B------:R-:W-:Y:S02]  /*1040*/  ISETP.NE.AND P3, PT, R86.reuse, 0x2, PT ;  /* 0x000000025600780c */ /* 0x040fe40003f65270 */
[C---:B------:R-:W-:Y:S02]  /*1050*/  ISETP.NE.AND P1, PT, R86.reuse, RZ, PT ;  /* 0x000000ff5600720c */ /* 0x040fe40003f25270 */
[----:B------:R-:W-:Y:S02]  /*1060*/  ISETP.NE.AND P4, PT, R86, 0x1, PT ;  /* 0x000000015600780c */ /* 0x000fe40003f85270 */
[----:B------:R-:W-:Y:S02]  /*1070*/  SEL R5, RZ, 0x4, P3 ;  /* 0x00000004ff057807 */ /* 0x000fe40001800000 */
[C---:B------:R-:W-:Y:S02]  /*1080*/  ISETP.EQ.OR P3, PT, R87.reuse, RZ, !P1 ;  /* 0x000000ff5700720c */ /* 0x040fe40004f62670 */
[----:B------:R-:W-:-:S02]  /*1090*/  ISETP.NE.AND P5, PT, R87, RZ, PT ;  /* 0x000000ff5700720c */ /* 0x000fc40003fa5270 */
[C---:B------:R-:W-:Y:S02]  /*10a0*/  ISETP.NE.AND P2, PT, R86.reuse, 0x3, PT ;  /* 0x000000035600780c */ /* 0x040fe40003f45270 */
[----:B------:R-:W-:Y:S02]  /*10b0*/  SEL R0, RZ, 0x2, P4 ;  /* 0x00000002ff007807 */ /* 0x000fe40002000000 */
[----:B------:R-:W-:Y:S02]  /*10c0*/  ISETP.NE.AND P1, PT, R86, 0x4, PT ;  /* 0x000000045600780c */ /* 0x000fe40003f25270 */
[----:B------:R-:W-:Y:S02]  /*10d0*/  SEL R0, R0, 0x2, P5 ;  /* 0x0000000200007807 */ /* 0x000fe40002800000 */
[----:B------:R-:W-:Y:S02]  /*10e0*/  SEL R5, R5, 0x4, P5 ;  /* 0x0000000405057807 */ /* 0x000fe40002800000 */
[----:B------:R-:W-:-:S02]  /*10f0*/  SEL R2, RZ, 0x1, !P3 ;  /* 0x00000001ff027807 */ /* 0x000fc40005800000 */
[----:B------:R-:W-:Y:S02]  /*1100*/  SEL R4, RZ, 0x8, P2 ;  /* 0x00000008ff047807 */ /* 0x000fe40001000000 */
[----:B------:R-:W-:Y:S02]  /*1110*/  SEL R3, RZ, 0x10, P1 ;  /* 0x00000010ff037807 */ /* 0x000fe40000800000 */
[C---:B------:R-:W-:Y:S02]  /*1120*/  ISETP.NE.AND P3, PT, R86.reuse, 0x5, PT ;  /* 0x000000055600780c */ /* 0x040fe40003f65270 */
[----:B------:R-:W-:Y:S02]  /*1130*/  ISETP.NE.AND P2, PT, R86, 0x6, PT ;  /* 0x000000065600780c */ /* 0x000fe40003f45270 */
[----:B------:R-:W-:Y:S02]  /*1140*/  IADD3 R5, PT, PT, R5, R0, R2 ;  /* 0x0000000005057210 */ /* 0x000fe40007ffe002 */
[----:B------:R-:W-:-:S02]  /*1150*/  SEL R4, R4, 0x8, P5 ;  /* 0x0000000804047807 */ /* 0x000fc40002800000 */
[----:B------:R-:W-:Y:S02]  /*1160*/  SEL R3, R3, 0x10, P5 ;  /* 0x0000001003037807 */ /* 0x000fe40002800000 */
[----:B------:R-:W-:Y:S02]  /*1170*/  ISETP.NE.AND P1, PT, R86, 0x7, PT ;  /* 0x000000075600780c */ /* 0x000fe40003f25270 */
[----:B------:R-:W-:Y:S02]  /*1180*/  SEL R2, RZ, 0x20, P3 ;  /* 0x00000020ff027807 */ /* 0x000fe40001800000 */
[----:B------:R-:W-:Y:S02]  /*1190*/  SEL R0, RZ, 0x40, P2 ;  /* 0x00000040ff007807 */ /* 0x000fe40001000000 */
[----:B------:R-:W-:Y:S02]  /*11a0*/  IADD3 R4, PT, PT, R3, R4, R5 ;  /* 0x0000000403047210 */ /* 0x000fe40007ffe005 */
[----:B------:R-:W-:-:S02]  /*11b0*/  SEL R3, RZ, 0x80, P1 ;  /* 0x00000080ff037807 */ /* 0x000fc40000800000 */
[----:B------:R-:W-:Y:S02]  /*11c0*/  SEL R2, R2, 0x20, P5 ;  /* 0x0000002002027807 */ /* 0x000fe40002800000 */
[----:B------:R-:W-:Y:S02]  /*11d0*/  SEL R0, R0, 0x40, P5 ;  /* 0x0000004000007807 */ /* 0x000fe40002800000 */
[----:B------:R-:W-:Y:S02]  /*11e0*/  SEL R3, R3, 0x80, P5 ;  /* 0x0000008003037807 */ /* 0x000fe40002800000 */
[----:B------:R-:W-:-:S05]  /*11f0*/  IADD3 R0, PT, PT, R0, R2, R4 ;  /* 0x0000000200007210 */ /* 0x000fca0007ffe004 */
[----:B------:R-:W-:Y:S02]  /*1200*/  IMAD.IADD R0, R0, 0x1, R3 ;  /* 0x0000000100007824 */ /* 0x000fe400078e0203 */
.L_x_17:
[----:B------:R-:W-:Y:S05]  /*1210*/  @!P0 BRA `(.L_x_18) ;  /* 0x0000000000b88947 */ /* 0x000fea0003800000 */
[----:B------:R-:W1:Y:S01]  /*1220*/  LDC.64 R4, c[0x0][0xb18] ;  /* 0x0002c600ff047b82 */ /* 0x000e620000000a00 */
[----:B------:R-:W-:-:S07]  /*1230*/  ISETP.NE.AND P0, PT, R11, 0x1, PT ;  /* 0x000000010b00780c */ /* 0x000fce0003f05270 */
[----:B------:R-:W2:Y:S08]  /*1240*/  LDC R10, c[0x0][0xb0c] ;  /* 0x0002c300ff0a7b82 */ /* 0x000eb00000000800 */
[----:B------:R-:W3:Y:S08]  /*1250*/  LDC R13, c[0x0][0x370] ;  /* 0x0000dc00ff0d7b82 */ /* 0x000ef00000000800 */
[----:B------:R-:W4:Y:S01]  /*1260*/  LDC R12, c[0x0][0x374] ;  /* 0x0000dd00ff0c7b82 */ /* 0x000f220000000800 */
[----:B-1----:R-:W-:-:S07]  /*1270*/  ISETP.NE.AND P1, PT, R4, 0x1, PT ;  /* 0x000000010400780c */ /* 0x002fce0003f25270 */
[----:B------:R-:W3:Y:S01]  /*1280*/  LDC.64 R6, c[0x0][0xb10] ;  /* 0x0002c400ff067b82 */ /* 0x000ee20000000a00 */
[----:B--2---:R-:W-:-:S07]  /*1290*/  ISETP.NE.AND P2, PT, R10, 0x1, PT ;  /* 0x000000010a00780c */ /* 0x004fce0003f45270 */
[----:B------:R-:W1:Y:S08]  /*12a0*/  LDC R8, c[0x0][0xb20] ;  /* 0x0002c800ff087b82 */ /* 0x000e700000000800 */
[----:B------:R-:W2:Y:S01]  /*12b0*/  LDC.64 R2, c[0x0][0xb28] ;  /* 0x0002ca00ff027b82 */ /* 0x000ea20000000a00 */
[----:B----4-:R-:W-:-:S04]  /*12c0*/  IMAD.HI.U32 R14, R12, R5, RZ ;  /* 0x000000050c0e7227 */ /* 0x010fc800078e00ff */
[----:B------:R-:W-:-:S04]  /*12d0*/  IMAD.HI.U32 R5, R20, R5, RZ ;  /* 0x0000000514057227 */ /* 0x000fc800078e00ff */
[----:B---3--:R-:W-:-:S05]  /*12e0*/  IMAD.HI.U32 R15, R13, R6, RZ ;  /* 0x000000060d0f7227 */ /* 0x008fca00078e00ff */
[-C--:B------:R-:W-:Y:S01]  /*12f0*/  @P2 SHF.R.U32.HI R13, RZ, R7.reuse, R15 ;  /* 0x00000007ff0d2219 */ /* 0x080fe2000001160f */
[C---:B------:R-:W-:Y:S01]  /*1300*/  IMAD.HI.U32 R15, R21.reuse, R6, RZ ;  /* 0x00000006150f7227 */ /* 0x040fe200078e00ff */
[-C--:B-1----:R-:W-:Y:S02]  /*1310*/  @P1 SHF.R.U32.HI R12, RZ, R8.reuse, R14 ;  /* 0x00000008ff0c1219 */ /* 0x082fe4000001160e */
[----:B------:R-:W-:Y:S02]  /*1320*/  SHF.R.U32.HI R5, RZ, R8, R5 ;  /* 0x00000008ff057219 */ /* 0x000fe40000011605 */
[----:B------:R-:W-:Y:S02]  /*1330*/  SHF.R.U32.HI R15, RZ, R7, R15 ;  /* 0x00000007ff0f7219 */ /* 0x000fe4000001160f */
[----:B------:R-:W-:Y:S01]  /*1340*/  SEL R5, R20, R5, !P1 ;  /* 0x0000000514057207 */ /* 0x000fe20004800000 */
[----:B--2---:R-:W-:Y:S01]  /*1350*/  IMAD.HI.U32 R14, R12, R2, RZ ;  /* 0x000000020c0e7227 */ /* 0x004fe200078e00ff */
[----:B------:R-:W-:-:S03]  /*1360*/  SEL R15, R21, R15, !P2 ;  /* 0x0000000f150f7207 */ /* 0x000fc60005000000 */
[----:B------:R-:W-:Y:S01]  /*1370*/  IMAD.HI.U32 R6, R13, R2, RZ ;  /* 0x000000020d067227 */ /* 0x000fe200078e00ff */
[----:B------:R-:W-:-:S04]  /*1380*/  @P0 SHF.R.U32.HI R12, RZ, R3, R14 ;  /* 0x00000003ff0c0219 */ /* 0x000fc8000001160e */
[----:B------:R-:W-:Y:S01]  /*1390*/  @P0 SHF.R.U32.HI R13, RZ, R3, R6 ;  /* 0x00000003ff0d0219 */ /* 0x000fe20000011606 */
[----:B------:R-:W-:-:S04]  /*13a0*/  IMAD R12, R12, R11, RZ ;  /* 0x0000000b0c0c7224 */ /* 0x000fc800078e02ff */
[----:B------:R-:W-:Y:S01]  /*13b0*/  IMAD R6, R13, R11, RZ ;  /* 0x0000000b0d067224 */ /* 0x000fe200078e02ff */
[----:B------:R-:W-:-:S04]  /*13c0*/  ISETP.GE.AND P1, PT, R5, R12, PT ;  /* 0x0000000c0500720c */ /* 0x000fc80003f26270 */
[----:B------:R-:W-:Y:S01]  /*13d0*/  ISETP.GE.OR P1, PT, R15, R6, P1 ;  /* 0x000000060f00720c */ /* 0x000fe20000f26670 */
[----:B------:R-:W-:-:S05]  /*13e0*/  IMAD.HI.U32 R6, R5, R2, RZ ;  /* 0x0000000205067227 */ /* 0x000fca00078e00ff */
[----:B------:R-:W-:-:S04]  /*13f0*/  SHF.R.U32.HI R6, RZ, R3, R6 ;  /* 0x00000003ff067219 */ /* 0x000fc80000011606 */
[----:B------:R-:W-:-:S03]  /*1400*/  SEL R6, R5, R6, !P0 ;  /* 0x0000000605067207 */ /* 0x000fc60004000000 */
[----:B------:R-:W-:Y:S01]  /*1410*/  @!P1 IMAD.HI.U32 R7, R15, R2, RZ ;  /* 0x000000020f079227 */ /* 0x000fe200078e00ff */
[----:B------:R-:W-:-:S04]  /*1420*/  IADD3 R2, PT, PT, -R6, RZ, RZ ;  /* 0x000000ff06027210 */ /* 0x000fc80007ffe1ff */
[----:B------:R-:W-:Y:S01]  /*1430*/  @!P1 SHF.R.U32.HI R3, RZ, R3, R7 ;  /* 0x00000003ff039219 */ /* 0x000fe20000011607 */
[----:B------:R-:W-:Y:S01]  /*1440*/  IMAD R2, R11, R2, R5 ;  /* 0x000000020b027224 */ /* 0x000fe200078e0205 */
[----:B------:R-:W-:Y:S02]  /*1450*/  IADD3 R7, PT, PT, -R5, RZ, RZ ;  /* 0x000000ff05077210 */ /* 0x000fe40007ffe1ff */
[----:B------:R-:W-:-:S03]  /*1460*/  @!P1 SEL R3, R15, R3, !P0 ;  /* 0x000000030f039207 */ /* 0x000fc60004000000 */
[----:B------:R-:W-:Y:S02]  /*1470*/  IMAD R7, R4, R7, R20 ;  /* 0x0000000704077224 */ /* 0x000fe400078e0214 */
[--C-:B------:R-:W-:Y:S02]  /*1480*/  @!P1 IMAD.IADD R6, R6, 0x1, -R3.reuse ;  /* 0x0000000106069824 */ /* 0x100fe400078e0a03 */
[----:B------:R-:W-:Y:S01]  /*1490*/  @!P1 IMAD R3, R2, R13, R3 ;  /* 0x0000000d02039224 */ /* 0x000fe200078e0203 */
[----:B------:R-:W-:Y:S01]  /*14a0*/  IADD3 R2, PT, PT, -R15, RZ, RZ ;  /* 0x000000ff0f027210 */ /* 0x000fe20007ffe1ff */
[----:B------:R-:W-:Y:S02]  /*14b0*/  @!P1 IMAD R5, R6, R11, R15 ;  /* 0x0000000b06059224 */ /* 0x000fe400078e020f */
[----:B------:R-:W-:Y:S02]  /*14c0*/  @!P1 IMAD.MOV.U32 R15, RZ, RZ, R3 ;  /* 0x000000ffff0f9224 */ /* 0x000fe400078e0003 */
[----:B------:R-:W-:-:S02]  /*14d0*/  IMAD R2, R10, R2, R21 ;  /* 0x000000020a027224 */ /* 0x000fc400078e0215 */
[----:B------:R-:W-:Y:S02]  /*14e0*/  IMAD R20, R5, R4, R7 ;  /* 0x0000000405147224 */ /* 0x000fe400078e0207 */
[----:B------:R-:W-:Y:S02]  /*14f0*/  IMAD R21, R15, R10, R2 ;  /* 0x0000000a0f157224 */ /* 0x000fe400078e0202 */
.L_x_18:
[----:B------:R-:W-:Y:S05]  /*1500*/  BRA.U UP2, `(.L_x_19) ;  /* 0x0000000102407547 */ /* 0x000fea000b800000 */
[----:B------:R-:W1:Y:S08]  /*1510*/  LDC.64 R4, c[0x0][0xb10] ;  /* 0x0002c400ff047b82 */ /* 0x000e700000000a00 */
[----:B------:R-:W2:Y:S08]  /*1520*/  LDC.64 R2, c[0x0][0xb18] ;  /* 0x0002c600ff027b82 */ /* 0x000eb00000000a00 */
[----:B------:R-:W3:Y:S08]  /*1530*/  LDC R6, c[0x0][0xb20] ;  /* 0x0002c800ff067b82 */ /* 0x000ef00000000800 */
[----:B------:R-:W4:Y:S01]  /*1540*/  LDC R7, c[0x0][0xb0c] ;  /* 0x0002c300ff077b82 */ /* 0x000f220000000800 */
[----:B-1----:R-:W-:-:S05]  /*1550*/  IMAD.HI.U32 R4, R21, R4, RZ ;  /* 0x0000000415047227 */ /* 0x002fca00078e00ff */
[----:B------:R-:W-:Y:S01]  /*1560*/  SHF.R.U32.HI R4, RZ, R5, R4 ;  /* 0x00000005ff047219 */ /* 0x000fe20000011604 */
[----:B--2---:R-:W-:Y:S01]  /*1570*/  IMAD.HI.U32 R3, R20, R3, RZ ;  /* 0x0000000314037227 */ /* 0x004fe200078e00ff */
[----:B------:R-:W-:-:S04]  /*1580*/  ISETP.NE.AND P0, PT, R2, 0x1, PT ;  /* 0x000000010200780c */ /* 0x000fc80003f05270 */
[----:B---3--:R-:W-:-:S04]  /*1590*/  SHF.R.U32.HI R3, RZ, R6, R3 ;  /* 0x00000006ff037219 */ /* 0x008fc80000011603 */
[----:B------:R-:W-:Y:S02]  /*15a0*/  SEL R3, R20, R3, !P0 ;  /* 0x0000000314037207 */ /* 0x000fe40004000000 */
[----:B----4-:R-:W-:-:S04]  /*15b0*/  ISETP.NE.AND P1, PT, R7, 0x1, PT ;  /* 0x000000010700780c */ /* 0x010fc80003f25270 */
[----:B------:R-:W-:-:S05]  /*15c0*/  SEL R4, R21, R4, !P1 ;  /* 0x0000000415047207 */ /* 0x000fca0004800000 */
[----:B------:R-:W-:Y:S02]  /*15d0*/  IMAD.IADD R5, R3, 0x1, -R4 ;  /* 0x0000000103057824 */ /* 0x000fe400078e0a04 */
[----:B------:R-:W-:Y:S02]  /*15e0*/  IMAD.IADD R3, R4, 0x1, -R3 ;  /* 0x0000000104037824 */ /* 0x000fe400078e0a03 */
[----:B------:R-:W-:Y:S02]  /*15f0*/  IMAD R21, R5, R7, R21 ;  /* 0x0000000705157224 */ /* 0x000fe400078e0215 */
[----:B------:R-:W-:Y:S02]  /*1600*/  IMAD R20, R3, R2, R20 ;  /* 0x0000000203147224 */ /* 0x000fe400078e0214 */
.L_x_19:
[----:B------:R-:W-:Y:S05]  /*1610*/  BRA.U !UP0, `(.L_x_20) ;  /* 0x00000001080c7547 */ /* 0x000fea000b800000 */
[----:B------:R-:W-:Y:S01]  /*1620*/  UCGABAR_WAIT ;  /* 0x0000000000007dc7 */ /* 0x000fe20008000000 */
[----:B------:R-:W-:Y:S01]  /*1630*/  CCTL.IVALL ;  /* 0x00000000ff00798f */ /* 0x000fe20002000000 */
[----:B------:R-:W-:Y:S05]  /*1640*/  BRA `(.L_x_21) ;  /* 0x0000000000047947 */ /* 0x000fea0003800000 */
.L_x_20:
[----:B------:R-:W-:Y:S06]  /*1650*/  BAR.SYNC.DEFER_BLOCKING 0x0 ;  /* 0x0000000000007b1d */ /* 0x000fec0000010000 */
.L_x_21:
[----:B------:R-:W-:Y:S05]  /*1660*/  BRA.U UP1, `(.L_x_22) ;  /* 0x0000001101d07547 */ /* 0x000fea000b800000 */
[----:B------:R-:W1:Y:S01]  /*1670*/  LDCU UR15, c[0x0][0x38c] ;  /* 0x00007180ff0f77ac */ /* 0x000e620008000800 */
[----:B------:R-:W2:Y:S01]  /*1680*/  LDC R8, c[0x0][0x370] ;  /* 0x0000dc00ff087b82 */ /* 0x000ea20000000800 */
[----:B------:R-:W-:Y:S01]  /*1690*/  PLOP3.LUT P1, PT, PT, PT, UP4, 0x80, 0x8 ;  /* 0x000000000008781c */ /* 0x000fe20003f2f048 */
[----:B------:R-:W-:Y:S01]  /*16a0*/  IMAD.MOV.U32 R15, RZ, RZ, 0x1 ;  /* 0x00000001ff0f7424 */ /* 0x000fe200078e00ff */
[----:B------:R-:W-:Y:S01]  /*16b0*/  ISETP.EQ.OR P4, PT, R9, RZ, P6 ;  /* 0x000000ff0900720c */ /* 0x000fe20003782670 */
[----:B------:R-:W-:Y:S01]  /*16c0*/  IMAD.MOV.U32 R14, RZ, RZ, RZ ;  /* 0x000000ffff0e7224 */ /* 0x000fe200078e00ff */
[----:B------:R-:W-:Y:S02]  /*16d0*/  PLOP3.LUT P1, PT, P1, PT, PT, 0x8, 0x80 ;  /* 0x000000000080781c */ /* 0x000fe40000f2e170 */
[----:B------:R-:W-:Y:S01]  /*16e0*/  CS2R R12, SRZ ;  /* 0x00000000000c7805 */ /* 0x000fe2000001ff00 */
[----:B------:R-:W-:Y:S01]  /*16f0*/  IMAD.MOV.U32 R11, RZ, RZ, 0x1 ;  /* 0x00000001ff0b7424 */ /* 0x000fe200078e00ff */
[----:B------:R-:W3:Y:S01]  /*1700*/  LDC R0, c[0x0][0x374] ;  /* 0x0000dd00ff007b82 */ /* 0x000ee20000000800 */
[----:B------:R-:W4:Y:S01]  /*1710*/  LDCU.64 UR30, c[0x0][0x348] ;  /* 0x00006900ff1e77ac */ /* 0x000f220008000a00 */
[----:B------:R-:W-:Y:S01]  /*1720*/  UMOV UR13, URZ ;  /* 0x000000ff000d7c82 */ /* 0x000fe20008000000 */
[----:B-1----:R-:W-:-:S04]  /*1730*/  UIADD3 UR6, UPT, UPT, UR15, 0x3f, URZ ;  /* 0x0000003f0f067890 */ /* 0x002fc8000fffe0ff */
[----:B------:R-:W-:-:S04]  /*1740*/  USHF.R.S32.HI UR22, URZ, 0x1f, UR6 ;  /* 0x0000001fff167899 */ /* 0x000fc80008011406 */
[----:B------:R-:W-:Y:S02]  /*1750*/  ULEA.HI UR22, UR22, UR6, URZ, 0x6 ;  /* 0x0000000616167291 */ /* 0x000fe4000f8f30ff */
[----:B------:R-:W-:Y:S02]  /*1760*/  UIADD3 UR6, UPT, UPT, UR15, -0x1, URZ ;  /* 0xffffffff0f067890 */ /* 0x000fe4000fffe0ff */
[----:B------:R-:W-:Y:S02]  /*1770*/  USHF.R.S32.HI UR22, URZ, 0x6, UR22 ;  /* 0x00000006ff167899 */ /* 0x000fe40008011416 */
[----:B------:R-:W-:Y:S02]  /*1780*/  UISETP.GE.U32.AND UP1, UPT, UR6, -0x7f, UPT ;  /* 0xffffff810600788c */ /* 0x000fe4000bf26070 */
[----:B------:R-:W-:Y:S02]  /*1790*/  UISETP.LT.U32.AND UP0, UPT, UR22, 0x3, UPT ;  /* 0x000000031600788c */ /* 0x000fe4000bf01070 */
[----:B------:R-:W-:-:S02]  /*17a0*/  UIADD3 UR15, UPT, UPT, UR15, 0x7e, URZ ;  /* 0x0000007e0f0f7890 */ /* 0x000fc4000fffe0ff */
[----:B------:R-:W-:Y:S02]  /*17b0*/  USEL UR21, UR22, 0x3, UP0 ;  /* 0x0000000316157887 */ /* 0x000fe40008000000 */
[----:B------:R-:W-:Y:S02]  /*17c0*/  UISETP.NE.AND UP0, UPT, UR5, URZ, UPT ;  /* 0x000000ff0500728c */ /* 0x000fe4000bf05270 */
[----:B------:R-:W-:Y:S02]  /*17d0*/  UIADD3 UR6, UPT, UPT, UR21, -0x1, URZ ;  /* 0xffffffff15067890 */ /* 0x000fe4000fffe0ff */
[----:B------:R-:W-:Y:S02]  /*17e0*/  @UP1 UIADD3 UR6, UPT, UPT, UR21, URZ, URZ ;  /* 0x000000ff15061290 */ /* 0x000fe4000fffe0ff */
[----:B------:R-:W-:Y:S02]  /*17f0*/  USEL UR7, UR7, 0x2, UP0 ;  /* 0x0000000207077887 */ /* 0x000fe40008000000 */
[----:B------:R-:W-:-:S02]  /*1800*/  UIADD3 UR14, UPT, UPT, UR22, -UR21, URZ ;  /* 0x80000015160e7290 */ /* 0x000fc4000fffe0ff */
[----:B--2-4-:R-:W-:-:S12]  /*1810*/  UIADD3 UR6, UPT, UPT, UR6, 0x1, URZ ;  /* 0x0000000106067890 */ /* 0x014fd8000fffe0ff */
.L_x_42:
[----:B------:R-:W-:Y:S01]  /*1820*/  UISETP.NE.AND UP0, UPT, UR37, URZ, UPT ;  /* 0x000000ff2500728c */ /* 0x000fe2000bf05270 */
[----:B------:R-:W1:Y:S08]  /*1830*/  S2UR UR37, SR_CgaCtaId ;  /* 0x00000000002579c3 */ /* 0x000e700000008800 */
[----:B------:R-:W-:Y:S05]  /*1840*/  BRA.U UP0, `(.L_x_23) ;  /* 0x0000000100347547 */ /* 0x000fea000b800000 */
[----:B------:R-:W2:Y:S01]  /*1850*/  S2R R2, SR_CgaCtaId ;  /* 0x0000000000027919 */ /* 0x000ea20000008800 */
[----:B------:R-:W-:-:S04]  /*1860*/  MOV R3, 0x400 ;  /* 0x0000040000037802 */ /* 0x000fc80000000f00 */
[----:B--2---:R-:W-:Y:S02]  /*1870*/  LEA R2, R2, R3, 0x18 ;  /* 0x0000000302027211 */ /* 0x004fe400078ec0ff */
[----:B------:R-:W-:-:S03]  /*1880*/  SHF.L.U32 R3, R11, 0x1f, RZ ;  /* 0x0000001f0b037819 */ /* 0x000fc600000006ff */
[----:B------:R-:W-:-:S04]  /*1890*/  IMAD R2, R12, 0x8, R2 ;  /* 0x000000080c027824 */ /* 0x000fc800078e0202 */
[----:B------:R-:W2:Y:S02]  /*18a0*/  SYNCS.PHASECHK.TRANS64.TRYWAIT P0, [R2+URZ+0xf0], R3 ;  /* 0x0000f003020075a7 */ /* 0x000ea400080011ff */
[----:B--2---:R-:W-:Y:S05]  /*18b0*/  @!P0 BRA `(.L_x_24) ;  /* 0x00000078001c8947 */ /* 0x004fea0003800000 */
.L_x_137:
[----:B------:R-:W-:Y:S01]  /*18c0*/  VIADD R12, R12, 0x1 ;  /* 0x000000010c0c7836 */ /* 0x000fe20000000000 */
[----:B------:R2:W-:Y:S04]  /*18d0*/  SYNCS.ARRIVE.TRANS64.A1T0 RZ, [R2+URZ+0xe0], RZ ;  /* 0x0000e0ff02ff79a7 */ /* 0x0005e800081000ff */
[----:B------:R-:W-:-:S04]  /*18e0*/  ISETP.NE.AND P0, PT, R12, 0x2, PT ;  /* 0x000000020c00780c */ /* 0x000fc80003f05270 */
[----:B------:R-:W-:Y:S02]  /*18f0*/  SEL R12, R12, RZ, P0 ;  /* 0x000000ff0c0c7207 */ /* 0x000fe40000000000 */
[----:B--2---:R-:W-:-:S04]  /*1900*/  SEL R2, RZ, 0x1, P0 ;  /* 0x00000001ff027807 */ /* 0x004fc80000000000 */
[----:B------:R-:W-:-:S07]  /*1910*/  LOP3.LUT R11, R11, R2, RZ, 0x3c, !PT ;  /* 0x000000020b0b7212 */ /* 0x000fce00078e3cff */
.L_x_23:
[----:B------:R-:W-:Y:S01]  /*1920*/  UMOV UR5, 0x400 ;  /* 0x0000040000057882 */ /* 0x000fe20000000000 */
[----:B------:R-:W-:Y:S01]  /*1930*/  SHF.L.U32 R2, R15, 0x1f, RZ ;  /* 0x0000001f0f027819 */ /* 0x000fe200000006ff */
[----:B-1----:R-:W-:Y:S01]  /*1940*/  ULEA UR5, UR37, UR5, 0x18 ;  /* 0x0000000525057291 */ /* 0x002fe2000f8ec0ff */
[----:B------:R-:W-:Y:S01]  /*1950*/  R2UR UR34, R21 ;  /* 0x00000000152272ca */ /* 0x000fe200000e0000 */
[----:B------:R-:W-:Y:S01]  /*1960*/  UISETP.GE.U32.AND UP0, UPT, UR15, 0x7f, UPT ;  /* 0x0000007f0f00788c */ /* 0x000fe2000bf06070 */
[----:B------:R-:W-:Y:S01]  /*1970*/  R2UR UR18, R20 ;  /* 0x00000000141272ca */ /* 0x000fe200000e0000 */
[----:B------:R-:W-:Y:S01]  /*1980*/  ULEA UR8, UR13, UR5, 0x3 ;  /* 0x000000050d087291 */ /* 0x000fe2000f8e18ff */
[----:B------:R-:W-:-:S08]  /*1990*/  UMOV UR23, URZ ;  /* 0x000000ff00177c82 */ /* 0x000fd00008000000 */
[----:B------:R1:W2:Y:S01]  /*19a0*/  SYNCS.PHASECHK.TRANS64.TRYWAIT P0, [UR8+0x18], R2 ;  /* 0x00001802ff0075a7 */ /* 0x0002a20008001108 */
[----:B------:R-:W-:Y:S02]  /*19b0*/  USHF.L.U32 UR34, UR34, 0x7, URZ ;  /* 0x0000000722227899 */ /* 0x000fe400080006ff */
[----:B------:R-:W-:Y:S01]  /*19c0*/  USHF.L.U32 UR18, UR18, 0x7, URZ ;  /* 0x0000000712127899 */ /* 0x000fe200080006ff */
[----:B------:R-:W-:Y:S11]  /*19d0*/  BRA.U !UP0, `(.L_x_25) ;  /* 0x0000000108f47547 */ /* 0x000ff6000b800000 */
[----:B------:R-:W-:Y:S02]  /*19e0*/  UIADD3 UR26, UPT, UPT, UR34, 0x40, URZ ;  /* 0x00000040221a7890 */ /* 0x000fe4000fffe0ff */
[----:B------:R-:W-:Y:S01]  /*19f0*/  UIADD3 UR10, UPT, UPT, UR18, 0x40, URZ ;  /* 0x00000040120a7890 */ /* 0x000fe2000fffe0ff */
[----:B------:R-:W-:Y:S01]  /*1a00*/  UMOV UR29, URZ ;  /* 0x000000ff001d7c82 */ /* 0x000fe20008000000 */
[----:B------:R-:W-:-:S10]  /*1a10*/  UMOV UR39, UR13 ;  /* 0x0000000d00277c82 */ /* 0x000fd40008000000 */
.L_x_31:
[----:B------:R-:W-:Y:S01]  /*1a20*/  ULEA UR33, UR39, UR5, 0x3 ;  /* 0x0000000527217291 */ /* 0x000fe2000f8e18ff */
[----:B--2---:R-:W-:Y:S01]  /*1a30*/  @!P6 MOV R3, 0x8000 ;  /* 0x000080000003e802 */ /* 0x004fe20000000f00 */
[----:B-12---:R-:W-:Y:S10]  /*1a40*/  @P0 BRA `(.L_x_26) ;  /* 0x00000000000c0947 */ /* 0x006ff40003800000 */
[----:B------:R-:W-:-:S04]  /*1a50*/  SHF.L.U32 R4, R15, 0x1f, RZ ;  /* 0x0000001f0f047819 */ /* 0x000fc800000006ff */
[----:B------:R-:W2:Y:S02]  /*1a60*/  SYNCS.PHASECHK.TRANS64.TRYWAIT P0, [UR33+0x18], R4 ;  /* 0x00001804ff0075a7 */ /* 0x000ea40008001121 */
[----:B--2---:R-:W-:Y:S05]  /*1a70*/  @!P0 BRA `(.L_x_27) ;  /* 0x0000007400c08947 */ /* 0x004fea0003800000 */
.L_x_26:
[----:B------:R2:W-:Y:S01]  /*1a80*/  @!P6 SYNCS.ARRIVE.TRANS64 RZ, [UR33], R3 ;  /* 0x00000003ffffe9a7 */ /* 0x0005e20008000021 */
[----:B------:R-:W-:-:S04]  /*1a90*/  ULOP3.LUT UR8, UR7, 0x2, URZ, 0xfc, !UPT ;  /* 0x0000000207087892 */ /* 0x000fc8000f8efcff */
[----:B------:R-:W-:-:S09]  /*1aa0*/  UISETP.NE.AND UP0, UPT, UR8, 0x2, UPT ;  /* 0x000000020800788c */ /* 0x000fd2000bf05270 */
[----:B------:R-:W-:Y:S05]  /*1ab0*/  BRA.U UP0, `(.L_x_28) ;  /* 0x0000000100047547 */ /* 0x000fea000b800000 */
[----:B------:R-:W-:Y:S05]  /*1ac0*/  BPT.TRAP 0x1 ;  /* 0x000000040000795c */ /* 0x000fea0000300000 */
.L_x_28:
[----:B------:R-:W-:Y:S04]  /*1ad0*/  BSSY.RECONVERGENT B0, `(.L_x_29) ;  /* 0x0000003000007945 */ /* 0x000fe80003800200 */
[----:B------:R-:W-:Y:S05]  /*1ae0*/  @P4 BRA `(.L_x_30) ;  /* 0x0000000000044947 */ /* 0x000fea0003800000 */
[----:B------:R-:W-:Y:S05]  /*1af0*/  BPT.TRAP 0x1 ;  /* 0x000000040000795c */ /* 0x000fea0000300000 */
.L_x_30:
[----:B------:R-:W-:Y:S05]  /*1b00*/  BSYNC.RECONVERGENT B0 ;  /* 0x0000000000007941 */ /* 0x000fea0003800200 */
.L_x_29:
[----:B------:R-:W-:Y:S02]  /*1b10*/  UIADD3 UR13, UPT, UPT, UR39, 0x1, URZ ;  /* 0x00000001270d7890 */ /* 0x000fe4000fffe0ff */
[----:B------:R-:W-:Y:S02]  /*1b20*/  UIADD3 UR44, UP1, UPT, UR30, 0x80, URZ ;  /* 0x000000801e2c7890 */ /* 0x000fe4000ff3e0ff */
[----:B------:R-:W-:Y:S02]  /*1b30*/  UISETP.NE.AND UP0, UPT, UR13, 0x3, UPT ;  /* 0x000000030d00788c */ /* 0x000fe4000bf05270 */
[----:B------:R-:W-:Y:S02]  /*1b40*/  USHF.L.U32 UR19, UR29, 0x6, URZ ;  /* 0x000000061d137899 */ /* 0x000fe400080006ff */
[----:B------:R-:W-:Y:S02]  /*1b50*/  USEL UR9, URZ, 0x1, UP0 ;  /* 0x00000001ff097887 */ /* 0x000fe40008000000 */
[----:B------:R-:W-:-:S02]  /*1b60*/  USEL UR13, UR13, URZ, UP0 ;  /* 0x000000ff0d0d7287 */ /* 0x000fc40008000000 */
[----:B------:R-:W-:Y:S02]  /*1b70*/  UIADD3 UR42, UP0, UPT, UR30, 0x180, URZ ;  /* 0x000001801e2a7890 */ /* 0x000fe4000ff1e0ff */
[----:B------:R-:W-:Y:S01]  /*1b80*/  ULEA UR8, UR13, UR5, 0x3 ;  /* 0x000000050d087291 */ /* 0x000fe2000f8e18ff */
[----:B------:R-:W-:Y:S01]  /*1b90*/  LOP3.LUT R15, R15, UR9, RZ, 0x3c, !PT ;  /* 0x000000090f0f7c12 */ /* 0x000fe2000f8e3cff */
[----:B------:R-:W-:Y:S02]  /*1ba0*/  UIADD3.X UR45, UPT, UPT, URZ, UR31, URZ, UP1, !UPT ;  /* 0x0000001fff2d7290 */ /* 0x000fe40008ffe4ff */
[----:B------:R-:W-:Y:S01]  /*1bb0*/  ULEA.HI UR35, UR4, UR19, URZ, 0x1a ;  /* 0x0000001304237291 */ /* 0x000fe2000f8fd0ff */
[----:B-1----:R-:W-:Y:S01]  /*1bc0*/  SHF.L.U32 R2, R15, 0x1f, RZ ;  /* 0x0000001f0f027819 */ /* 0x002fe200000006ff */
[----:B------:R-:W-:Y:S01]  /*1bd0*/  UIADD3.X UR43, UPT, UPT, URZ, UR31, URZ, UP0, !UPT ;  /* 0x0000001fff2b7290 */ /* 0x000fe200087fe4ff */
[----:B------:R-:W-:Y:S02]  /*1be0*/  UMOV UR38, 0xff0000 ;  /* 0x00ff000000267882 */ /* 0x000fe40000000000 */
[----:B------:R4:W1:Y:S01]  /*1bf0*/  SYNCS.PHASECHK.TRANS64.TRYWAIT P0, [UR8+0x18], R2 ;  /* 0x00001802ff0075a7 */ /* 0x0008620008001108 */
[----:B------:R-:W-:Y:S01]  /*1c00*/  USHF.L.U32 UR8, UR39, 0xe, URZ ;  /* 0x0000000e27087899 */ /* 0x000fe200080006ff */
[----:B------:R-:W-:Y:S01]  /*1c10*/  UMOV UR40, 0x0 ;  /* 0x0000000000287882 */ /* 0x000fe20000000000 */
[----:B------:R-:W-:-:S02]  /*1c20*/  UMOV UR41, 0x10000000 ;  /* 0x1000000000297882 */ /* 0x000fc40000000000 */
[----:B------:R-:W-:Y:S02]  /*1c30*/  ULEA UR24, UR4, UR8, 0x1 ;  /* 0x0000000804187291 */ /* 0x000fe4000f8e08ff */
[----:B------:R-:W-:Y:S02]  /*1c40*/  UIADD3 UR8, UPT, UPT, UR5, UR8, URZ ;  /* 0x0000000805087290 */ /* 0x000fe4000fffe0ff */
[----:B------:R-:W-:Y:S02]  /*1c50*/  UIADD3 UR24, UPT, UPT, UR5, UR24, URZ ;  /* 0x0000001805187290 */ /* 0x000fe4000fffe0ff */
[----:B------:R-:W-:Y:S02]  /*1c60*/  UIADD3 UR16, UPT, UPT, UR8, 0x14400, URZ ;  /* 0x0001440008107890 */ /* 0x000fe4000fffe0ff */
[----:B------:R-:W-:Y:S02]  /*1c70*/  UIADD3 UR32, UPT, UPT, UR24, 0x8400, URZ ;  /* 0x0000840018207890 */ /* 0x000fe4000fffe0ff */
[----:B------:R-:W-:-:S02]  /*1c80*/  UIADD3 UR24, UPT, UPT, UR24, 0xa400, URZ ;  /* 0x0000a40018187890 */ /* 0x000fc4000fffe0ff */
[----:B------:R-:W-:Y:S01]  /*1c90*/  UIADD3 UR8, UPT, UPT, UR8, 0x16400, URZ ;  /* 0x0001640008087890 */ /* 0x000fe2000fffe0ff */
[----:B------:R-:W-:Y:S01]  /*1ca0*/  UMOV UR25, UR33 ;  /* 0x0000002100197c82 */ /* 0x000fe20008000000 */
[----:B------:R-:W-:Y:S01]  /*1cb0*/  UMOV UR28, UR36 ;  /* 0x00000024001c7c82 */ /* 0x000fe20008000000 */
[----:B------:R-:W-:Y:S01]  /*1cc0*/  UMOV UR27, UR35 ;  /* 0x00000023001b7c82 */ /* 0x000fe20008000000 */
[----:B------:R-:W-:Y:S01]  /*1cd0*/  UMOV UR17, UR33 ;  /* 0x0000002100117c82 */ /* 0x000fe20008000000 */
[----:B------:R-:W-:Y:S01]  /*1ce0*/  UMOV UR20, UR36 ;  /* 0x0000002400147c82 */ /* 0x000fe20008000000 */
[----:B------:R4:W-:Y:S01]  /*1cf0*/  UTMALDG.3D.MULTICAST [UR32], [UR44], UR38, desc[UR40] ;  /* 0x000028202c0073b4 */ /* 0x0009e20008011826 */
[----:B------:R-:W-:Y:S01]  /*1d00*/  UMOV UR12, UR36 ;  /* 0x00000024000c7c82 */ /* 0x000fe20008000000 */
[----:B------:R-:W-:Y:S01]  /*1d10*/  UMOV UR9, UR33 ;  /* 0x0000002100097c82 */ /* 0x000fe20008000000 */
[----:B------:R-:W-:Y:S01]  /*1d20*/  UMOV UR11, UR19 ;  /* 0x00000013000b7c82 */ /* 0x000fe20008000000 */
[----:B------:R-:W-:Y:S01]  /*1d30*/  UIADD3 UR29, UPT, UPT, UR29, 0x1, URZ ;  /* 0x000000011d1d7890 */ /* 0x000fe2000fffe0ff */
[----:B------:R-:W-:Y:S01]  /*1d40*/  UMOV UR23, UR6 ;  /* 0x0000000600177c82 */ /* 0x000fe20008000000 */
[----:B------:R-:W-:Y:S01]  /*1d50*/  UMOV UR39, UR13 ;  /* 0x0000000d00277c82 */ /* 0x000fe20008000000 */
[----:B------:R4:W-:Y:S01]  /*1d60*/  UTMALDG.3D.MULTICAST [UR24], [UR44], UR38, desc[UR40] ;  /* 0x000028182c0073b4 */ /* 0x0009e20008011826 */
[----:B------:R-:W-:Y:S01]  /*1d70*/  UISETP.NE.AND UP0, UPT, UR29, UR6, UPT ;  /* 0x000000061d00728c */ /* 0x000fe2000bf05270 */
[----:B------:R4:W-:Y:S01]  /*1d80*/  UTMALDG.3D [UR16], [UR42], desc[UR40] ;  /* 0x000028102a0075b4 */ /* 0x0009e20008011000 */
[----:B------:R4:W-:Y:S07]  /*1d90*/  UTMALDG.3D [UR8], [UR42], desc[UR40] ;  /* 0x000028082a0075b4 */ /* 0x0009ee0008011000 */
[----:B----4-:R-:W-:Y:S05]  /*1da0*/  BRA.U UP0, `(.L_x_31) ;  /* 0xfffffffd001c7547 */ /* 0x010fea000b83ffff */
.L_x_25:
[----:B------:R-:W-:Y:S01]  /*1db0*/  ULEA UR8, UR13, UR5, 0x3 ;  /* 0x000000050d087291 */ /* 0x000fe2000f8e18ff */
[----:B-1----:R-:W-:Y:S01]  /*1dc0*/  SHF.L.U32 R2, R15, 0x1f, RZ ;  /* 0x0000001f0f027819 */ /* 0x002fe200000006ff */
[----:B------:R-:W-:Y:S01]  /*1dd0*/  @!P1 SYNCS.ARRIVE.TRANS64.A1T0 RZ, [UR5+0x78], RZ ;  /* 0x000078ffffff99a7 */ /* 0x000fe20008100005 */
[----:B------:R-:W-:-:S06]  /*1de0*/  UISETP.GT.AND UP0, UPT, UR22, UR21, UPT ;  /* 0x000000151600728c */ /* 0x000fcc000bf04270 */
[----:B--2---:R1:W2:Y:S03]  /*1df0*/  SYNCS.PHASECHK.TRANS64.TRYWAIT P0, [UR8+0x18], R2 ;  /* 0x00001802ff0075a7 */ /* 0x0042a60008001108 */
[----:B------:R-:W-:Y:S05]  /*1e00*/  BRA.U !UP0, `(.L_x_32) ;  /* 0x0000000108f07547 */ /* 0x000fea000b800000 */
[----:B------:R-:W-:Y:S02]  /*1e10*/  UIADD3 UR38, UPT, UPT, UR14, UR23, URZ ;  /* 0x000000170e267290 */ /* 0x000fe4000fffe0ff */
[----:B------:R-:W-:Y:S02]  /*1e20*/  UIADD3 UR26, UPT, UPT, UR34, 0x40, URZ ;  /* 0x00000040221a7890 */ /* 0x000fe4000fffe0ff */
[----:B------:R-:W-:Y:S01]  /*1e30*/  UIADD3 UR10, UPT, UPT, UR18, 0x40, URZ ;  /* 0x00000040120a7890 */ /* 0x000fe2000fffe0ff */
[----:B------:R-:W-:-:S11]  /*1e40*/  UMOV UR39, UR13 ;  /* 0x0000000d00277c82 */ /* 0x000fd60008000000 */
.L_x_38:
[----:B------:R-:W-:Y:S01]  /*1e50*/  ULEA UR33, UR39, UR5, 0x3 ;  /* 0x0000000527217291 */ /* 0x000fe2000f8e18ff */
[----:B--2---:R-:W-:Y:S01]  /*1e60*/  @!P6 MOV R3, 0x8000 ;  /* 0x000080000003e802 */ /* 0x004fe20000000f00 */
[----:B-12---:R-:W-:Y:S10]  /*1e70*/  @P0 BRA `(.L_x_33) ;  /* 0x00000000000c0947 */ /* 0x006ff40003800000 */
[----:B------:R-:W-:-:S04]  /*1e80*/  SHF.L.U32 R4, R15, 0x1f, RZ ;  /* 0x0000001f0f047819 */ /* 0x000fc800000006ff */
[----:B------:R-:W2:Y:S02]  /*1e90*/  SYNCS.PHASECHK.TRANS64.TRYWAIT P0, [UR33+0x18], R4 ;  /* 0x00001804ff0075a7 */ /* 0x000ea40008001121 */
[----:B--2---:R-:W-:Y:S05]  /*1ea0*/  @!P0 BRA `(.L_x_34) ;  /* 0x0000007000cc8947 */ /* 0x004fea0003800000 */
.L_x_33:
[----:B------:R2:W-:Y:S01]  /*1eb0*/  @!P6 SYNCS.ARRIVE.TRANS64 RZ, [UR33], R3 ;  /* 0x00000003ffffe9a7 */ /* 0x0005e20008000021 */
[----:B------:R-:W-:-:S04]  /*1ec0*/  ULOP3.LUT UR8, UR7, 0x2, URZ, 0xfc, !UPT ;  /* 0x0000000207087892 */ /* 0x000fc8000f8efcff */
[----:B------:R-:W-:-:S09]  /*1ed0*/  UISETP.NE.AND UP0, UPT, UR8, 0x2, UPT ;  /* 0x000000020800788c */ /* 0x000fd2000bf05270 */
[----:B------:R-:W-:Y:S05]  /*1ee0*/  BRA.U UP0, `(.L_x_35) ;  /* 0x0000000100047547 */ /* 0x000fea000b800000 */
[----:B------:R-:W-:Y:S05]  /*1ef0*/  BPT.TRAP 0x1 ;  /* 0x000000040000795c */ /* 0x000fea0000300000 */
.L_x_35:
[----:B------:R-:W-:Y:S04]  /*1f00*/  BSSY.RECONVERGENT B0, `(.L_x_36) ;  /* 0x0000003000007945 */ /* 0x000fe80003800200 */
[----:B------:R-:W-:Y:S05]  /*1f10*/  @P4 BRA `(.L_x_37) ;  /* 0x0000000000044947 */ /* 0x000fea0003800000 */
[----:B------:R-:W-:Y:S05]  /*1f20*/  BPT.TRAP 0x1 ;  /* 0x000000040000795c */ /* 0x000fea0000300000 */
.L_x_37:
[----:B------:R-:W-:Y:S05]  /*1f30*/  BSYNC.RECONVERGENT B0 ;  /* 0x0000000000007941 */ /* 0x000fea0003800200 */
.L_x_36:
        /* <DEDUP_REMOVED lines=36> */
[----:B------:R4:W-:Y:S02]  /*2180*/  UTMALDG.3D.MULTICAST [UR24], [UR44], UR29, desc[UR40] ;  /* 0x000028182c0073b4 */ /* 0x0009e4000801181d */
[----:B------:R-:W-:Y:S01]  /*2190*/  UISETP.NE.AND UP0, UPT, UR23, UR38, UPT ;  /* 0x000000261700728c */ /* 0x000fe2000bf05270 */
[----:B------:R4:W-:Y:S01]  /*21a0*/  UTMALDG.3D [UR16], [UR42], desc[UR40] ;  /* 0x000028102a0075b4 */ /* 0x0009e20008011000 */
[----:B------:R4:W-:Y:S07]  /*21b0*/  UTMALDG.3D [UR8], [UR42], desc[UR40] ;  /* 0x000028082a0075b4 */ /* 0x0009ee0008011000 */
[----:B----4-:R-:W-:Y:S05]  /*21c0*/  BRA.U UP0, `(.L_x_38) ;  /* 0xfffffffd00207547 */ /* 0x010fea000b83ffff */
.L_x_32:
[C---:B-1----:R-:W-:Y:S01]  /*21d0*/  LEA R2, R14.reuse, UR5, 0x3 ;  /* 0x000000050e027c11 */ /* 0x042fe2000f8e18ff */
[----:B------:R-:W-:Y:S01]  /*21e0*/  NOP ;  /* 0x0000000000007918 */ /* 0x000fe20000000000 */
[----:B--2---:R-:W-:Y:S02]  /*21f0*/  SHF.L.U32 R3, R13, 0x1f, RZ ;  /* 0x0000001f0d037819 */ /* 0x004fe400000006ff */
[----:B------:R-:W-:Y:S02]  /*2200*/  LEA R4, R14, UR5, 0x4 ;  /* 0x000000050e047c11 */ /* 0x000fe4000f8e20ff */
[----:B------:R-:W1:Y:S02]  /*2210*/  SYNCS.PHASECHK.TRANS64.TRYWAIT P0, [R2+URZ+0x80], R3 ;  /* 0x00008003020075a7 */ /* 0x000e6400080011ff */
[----:B-1----:R-:W-:Y:S05]  /*2220*/  @!P0 BRA `(.L_x_39) ;  /* 0x0000007000048947 */ /* 0x002fea0003800000 */
.L_x_140:
[----:B------:R-:W2:Y:S01]  /*2230*/  LDS.128 R4, [R4+0x110] ;  /* 0x0001100004047984 */ /* 0x000ea20000000c00 */
[----:B------:R-:W-:Y:S01]  /*2240*/  ISETP.GE.AND P0, PT, R40, 0x1, PT ;  /* 0x000000012800780c */ /* 0x000fe20003f06270 */
[----:B-1----:R-:W-:Y:S01]  /*2250*/  VIADD R2, R2, 0x90 ;  /* 0x0000009002027836 */ /* 0x002fe20000000000 */
[----:B------:R-:W-:Y:S01]  /*2260*/  @!PT LDS RZ, [RZ] ;  /* 0x00000000fffff984 */ /* 0x000fe20000000800 */
[----:B------:R-:W-:Y:S01]  /*2270*/  @!PT LDS RZ, [RZ] ;  /* 0x00000000fffff984 */ /* 0x000fe20000000800 */
[----:B------:R-:W-:Y:S01]  /*2280*/  @!PT LDS RZ, [RZ] ;  /* 0x00000000fffff984 */ /* 0x000fe20000000800 */
[----:B------:R-:W-:Y:S01]  /*2290*/  @!PT LDS RZ, [RZ] ;  /* 0x00000000fffff984 */ /* 0x000fe20000000800 */
[----:B------:R1:W-:Y:S06]  /*22a0*/  MEMBAR.ALL.CTA ;  /* 0x0000000000007992 */ /* 0x0003ec0000008000 */
[----:B-1----:R-:W1:Y:S01]  /*22b0*/  FENCE.VIEW.ASYNC.S ;  /* 0x00000000000073c6 */ /* 0x002e620000000000 */
[----:B------:R-:W-:-:S04]  /*22c0*/  PRMT R2, RZ, 0x654, R2 ;  /* 0x00000654ff027816 */ /* 0x000fc80000000002 */
[----:B-1----:R1:W-:Y:S01]  /*22d0*/  SYNCS.ARRIVE.TRANS64.RED.A1T0 RZ, [R2+URZ], RZ ;  /* 0x000000ff02ff79a7 */ /* 0x0023e200081004ff */
[----:B--2---:R-:W-:-:S13]  /*22e0*/  LOP3.LUT P2, RZ, R6, 0x1, RZ, 0xc0, !PT ;  /* 0x0000000106ff7812 */ /* 0x004fda000784c0ff */
[----:B------:R-:W-:Y:S01]  /*22f0*/  @P2 SHF.R.U32.HI R3, RZ, 0x10, R5 ;  /* 0x00000010ff032819 */ /* 0x000fe20000011605 */
[----:B------:R-:W-:Y:S01]  /*2300*/  VOTEU.ANY UP0, P2 ;  /* 0x0000000000ff7886 */ /* 0x000fe20001000100 */
[----:B------:R-:W-:Y:S02]  /*2310*/  @P2 MOV R10, R4 ;  /* 0x00000004000a2202 */ /* 0x000fe40000000f00 */
[----:B------:R-:W-:Y:S02]  /*2320*/  @P2 R2UR.BROADCAST UR8, R3 ;  /* 0x00000000030822ca */ /* 0x000fe400008e0000 */
[----:B------:R-:W-:-:S11]  /*2330*/  @P2 LOP3.LUT R9, R5, 0xffff, RZ, 0xc0, !PT ;  /* 0x0000ffff05092812 */ /* 0x000fd600078ec0ff */
[----:B------:R-:W-:Y:S01]  /*2340*/  @UP0 UMOV UR36, UR8 ;  /* 0x0000000800240c82 */ /* 0x000fe20008000000 */
[----:B-1----:R-:W-:Y:S05]  /*2350*/  @!P0 BRA `(.L_x_40) ;  /* 0x0000000000b88947 */ /* 0x002fea0003800000 */
[----:B------:R-:W3:Y:S01]  /*2360*/  LDC.64 R4, c[0x0][0xb18] ;  /* 0x0002c600ff047b82 */ /* 0x000ee20000000a00 */
[----:B------:R-:W-:-:S07]  /*2370*/  ISETP.NE.AND P3, PT, R40, 0x1, PT ;  /* 0x000000012800780c */ /* 0x000fce0003f65270 */
[----:B------:R-:W1:Y:S08]  /*2380*/  LDC.64 R6, c[0x0][0xb10] ;  /* 0x0002c400ff067b82 */ /* 0x000e700000000a00 */
[----:B------:R-:W2:Y:S08]  /*2390*/  LDC R16, c[0x0][0xb20] ;  /* 0x0002c800ff107b82 */ /* 0x000eb00000000800 */
[----:B------:R-:W4:Y:S01]  /*23a0*/  LDC R17, c[0x0][0xb0c] ;  /* 0x0002c300ff117b82 */ /* 0x000f220000000800 */
[----:B---3--:R-:W-:Y:S01]  /*23b0*/  IMAD.HI.U32 R19, R0, R5, RZ ;  /* 0x0000000500137227 */ /* 0x008fe200078e00ff */
[----:B------:R-:W-:-:S03]  /*23c0*/  ISETP.NE.AND P0, PT, R4, 0x1, PT ;  /* 0x000000010400780c */ /* 0x000fc60003f05270 */
[----:B------:R-:W-:-:S03]  /*23d0*/  IMAD.HI.U32 R5, R9, R5, RZ ;  /* 0x0000000509057227 */ /* 0x000fc600078e00ff */
[----:B------:R-:W3:Y:S01]  /*23e0*/  LDC.64 R2, c[0x0][0xb28] ;  /* 0x0002ca00ff027b82 */ /* 0x000ee20000000a00 */
[----:B-1----:R-:W-:-:S04]  /*23f0*/  IMAD.HI.U32 R20, R8, R6, RZ ;  /* 0x0000000608147227 */ /* 0x002fc800078e00ff */
[----:B------:R-:W-:Y:S01]  /*2400*/  IMAD.HI.U32 R21, R10, R6, RZ ;  /* 0x000000060a157227 */ /* 0x000fe200078e00ff */
[----:B------:R-:W-:Y:S02]  /*2410*/  SHF.R.U32.HI R20, RZ, R7, R20 ;  /* 0x00000007ff147219 */ /* 0x000fe40000011614 */
[-C--:B--2---:R-:W-:Y:S02]  /*2420*/  SHF.R.U32.HI R19, RZ, R16.reuse, R19 ;  /* 0x00000010ff137219 */ /* 0x084fe40000011613 */
[----:B------:R-:W-:Y:S02]  /*2430*/  SHF.R.U32.HI R5, RZ, R16, R5 ;  /* 0x00000010ff057219 */ /* 0x000fe40000011605 */
[----:B------:R-:W-:Y:S02]  /*2440*/  SEL R19, R0, R19, !P0 ;  /* 0x0000001300137207 */ /* 0x000fe40004000000 */
[----:B------:R-:W-:Y:S02]  /*2450*/  SHF.R.U32.HI R21, RZ, R7, R21 ;  /* 0x00000007ff157219 */ /* 0x000fe40000011615 */
[----:B----4-:R-:W-:-:S02]  /*2460*/  ISETP.NE.AND P1, PT, R17, 0x1, PT ;  /* 0x000000011100780c */ /* 0x010fc40003f25270 */
[----:B------:R-:W-:Y:S02]  /*2470*/  SEL R5, R9, R5, !P0 ;  /* 0x0000000509057207 */ /* 0x000fe40004000000 */
[----:B------:R-:W-:Y:S02]  /*2480*/  SEL R20, R8, R20, !P1 ;  /* 0x0000001408147207 */ /* 0x000fe40004800000 */
[----:B------:R-:W-:Y:S01]  /*2490*/  SEL R21, R10, R21, !P1 ;  /* 0x000000150a157207 */ /* 0x000fe20004800000 */
[----:B---3--:R-:W-:-:S04]  /*24a0*/  IMAD.HI.U32 R18, R19, R2, RZ ;  /* 0x0000000213127227 */ /* 0x008fc800078e00ff */
        /* <DEDUP_REMOVED lines=10> */
[----:B------:R-:W-:-:S04]  /*2550*/  @!P0 IMAD.HI.U32 R7, R21, R2, RZ ;  /* 0x0000000215078227 */ /* 0x000fc800078e00ff */
[----:B------:R-:W-:Y:S01]  /*2560*/  IMAD.MOV R2, RZ, RZ, -R6 ;  /* 0x000000ffff027224 */ /* 0x000fe200078e0a06 */
[----:B------:R-:W-:Y:S02]  /*2570*/  @!P0 SHF.R.U32.HI R3, RZ, R3, R7 ;  /* 0x00000003ff038219 */ /* 0x000fe40000011607 */
[----:B------:R-:W-:Y:S01]  /*2580*/  IADD3 R7, PT, PT, -R5, RZ, RZ ;  /* 0x000000ff05077210 */ /* 0x000fe20007ffe1ff */
[----:B------:R-:W-:Y:S01]  /*2590*/  IMAD R2, R40, R2, R5 ;  /* 0x0000000228027224 */ /* 0x000fe200078e0205 */
        /* <DEDUP_REMOVED lines=10> */
.L_x_40:
[----:B------:R-:W1:Y:S02]  /*2640*/  LDCU UR8, c[0x0][0xb30] ;  /* 0x00016600ff0877ac */ /* 0x000e640008000800 */
[----:B-1----:R-:W-:-:S09]  /*2650*/  UISETP.NE.AND UP0, UPT, UR8, 0x1, UPT ;  /* 0x000000010800788c */ /* 0x002fd2000bf05270 */
[----:B------:R-:W-:Y:S05]  /*2660*/  BRA.U UP0, `(.L_x_41) ;  /* 0x0000000100407547 */ /* 0x000fea000b800000 */
[----:B------:R-:W1:Y:S08]  /*2670*/  LDC.64 R4, c[0x0][0xb10] ;  /* 0x0002c400ff047b82 */ /* 0x000e700000000a00 */
[----:B------:R-:W2:Y:S08]  /*2680*/  LDC.64 R2, c[0x0][0xb18] ;  /* 0x0002c600ff027b82 */ /* 0x000eb00000000a00 */
[----:B------:R-:W4:Y:S08]  /*2690*/  LDC R6, c[0x0][0xb20] ;  /* 0x0002c800ff067b82 */ /* 0x000f300000000800 */
[----:B------:R-:W3:Y:S01]  /*26a0*/  LDC R7, c[0x0][0xb0c] ;  /* 0x0002c300ff077b82 */ /* 0x000ee20000000800 */
[----:B-1----:R-:W-:-:S05]  /*26b0*/  IMAD.HI.U32 R4, R10, R4, RZ ;  /* 0x000000040a047227 */ /* 0x002fca00078e00ff */
[----:B------:R-:W-:Y:S01]  /*26c0*/  SHF.R.U32.HI R4, RZ, R5, R4 ;  /* 0x00000005ff047219 */ /* 0x000fe20000011604 */
[----:B--2---:R-:W-:Y:S01]  /*26d0*/  IMAD.HI.U32 R3, R9, R3, RZ ;  /* 0x0000000309037227 */ /* 0x004fe200078e00ff */
[----:B------:R-:W-:-:S04]  /*26e0*/  ISETP.NE.AND P0, PT, R2, 0x1, PT ;  /* 0x000000010200780c */ /* 0x000fc80003f05270 */
[----:B----4-:R-:W-:-:S04]  /*26f0*/  SHF.R.U32.HI R3, RZ, R6, R3 ;  /* 0x00000006ff037219 */ /* 0x010fc80000011603 */
[----:B------:R-:W-:Y:S02]  /*2700*/  SEL R3, R9, R3, !P0 ;  /* 0x0000000309037207 */ /* 0x000fe40004000000 */
[----:B---3--:R-:W-:-:S04]  /*2710*/  ISETP.NE.AND P1, PT, R7, 0x1, PT ;  /* 0x000000010700780c */ /* 0x008fc80003f25270 */
[----:B------:R-:W-:-:S05]  /*2720*/  SEL R4, R10, R4, !P1 ;  /* 0x000000040a047207 */ /* 0x000fca0004800000 */
[----:B------:R-:W-:Y:S02]  /*2730*/  IMAD.IADD R5, R3, 0x1, -R4 ;  /* 0x0000000103057824 */ /* 0x000fe400078e0a04 */
[----:B------:R-:W-:Y:S02]  /*2740*/  IMAD.IADD R3, R4, 0x1, -R3 ;  /* 0x0000000104037824 */ /* 0x000fe400078e0a03 */
[----:B------:R-:W-:Y:S02]  /*2750*/  IMAD R10, R5, R7, R10 ;  /* 0x00000007050a7224 */ /* 0x000fe400078e020a */
[----:B------:R-:W-:-:S07]  /*2760*/  IMAD R9, R3, R2, R9 ;  /* 0x0000000203097224 */ /* 0x000fce00078e0209 */
.L_x_41:
[----:B------:R-:W-:Y:S01]  /*2770*/  VIADD R14, R14, 0x1 ;  /* 0x000000010e0e7836 */ /* 0x000fe20000000000 */
[----:B------:R-:W-:Y:S01]  /*2780*/  PLOP3.LUT P1, PT, PT, PT, PT, 0x80, 0x8 ;  /* 0x000000000008781c */ /* 0x000fe20003f2f070 */
[----:B------:R-:W-:Y:S02]  /*2790*/  IMAD.IADD R21, R10, 0x1, R87 ;  /* 0x000000010a157824 */ /* 0x000fe400078e0257 */
[----:B------:R-:W-:Y:S01]  /*27a0*/  IMAD.IADD R20, R9, 0x1, R86 ;  /* 0x0000000109147824 */ /* 0x000fe200078e0256 */
[----:B------:R-:W-:-:S04]  /*27b0*/  ISETP.NE.AND P0, PT, R14, 0x2, PT ;  /* 0x000000020e00780c */ /* 0x000fc80003f05270 */
[----:B------:R-:W-:Y:S02]  /*27c0*/  SEL R2, RZ, 0x1, P0 ;  /* 0x00000001ff027807 */ /* 0x000fe40000000000 */
[----:B------:R-:W-:Y:S02]  /*27d0*/  SEL R14, R14, RZ, P0 ;  /* 0x000000ff0e0e7207 */ /* 0x000fe40000000000 */
[----:B------:R-:W-:Y:S01]  /*27e0*/  LOP3.LUT R13, R13, R2, RZ, 0x3c, !PT ;  /* 0x000000020d0d7212 */ /* 0x000fe200078e3cff */
[----:B------:R-:W-:Y:S06]  /*27f0*/  @P2 BRA `(.L_x_42) ;  /* 0xfffffff000082947 */ /* 0x000fec000383ffff */
[----:B------:R-:W-:Y:S01]  /*2800*/  UIADD3 UR5, UPT, UPT, UR5, 0x18, URZ ;  /* 0x0000001805057890 */ /* 0x000fe2000fffe0ff */
[----:B------:R-:W-:-:S03]  /*2810*/  SHF.L.U32 R2, R15, 0x1f, RZ ;  /* 0x0000001f0f027819 */ /* 0x000fc600000006ff */
[----:B------:R-:W-:-:S09]  /*2820*/  ULEA UR4, UR13, UR5, 0x3 ;  /* 0x000000050d047291 */ /* 0x000fd2000f8e18ff */
[----:B------:R-:W1:Y:S02]  /*2830*/  SYNCS.PHASECHK.TRANS64.TRYWAIT P0, [UR4], R2 ;  /* 0x00000002ff0075a7 */ /* 0x000e640008001104 */
[----:B-1----:R-:W-:Y:S05]  /*2840*/  @!P0 BRA `(.L_x_43) ;  /* 0x0000006800908947 */ /* 0x002fea0003800000 */
.L_x_142:
[----:B------:R-:W-:-:S04]  /*2850*/  UIADD3 UR6, UPT, UPT, UR13, 0x1, URZ ;  /* 0x000000010d067890 */ /* 0x000fc8000fffe0ff */
[----:B------:R-:W-:-:S04]  /*2860*/  UISETP.NE.AND UP0, UPT, UR6, 0x3, UPT ;  /* 0x000000030600788c */ /* 0x000fc8000bf05270 */
[----:B------:R-:W-:Y:S02]  /*2870*/  USEL UR7, URZ, 0x1, UP0 ;  /* 0x00000001ff077887 */ /* 0x000fe40008000000 */
[----:B------:R-:W-:-:S04]  /*2880*/  USEL UR6, UR6, URZ, UP0 ;  /* 0x000000ff06067287 */ /* 0x000fc80008000000 */
[----:B------:R-:W-:Y:S01]  /*2890*/  ULEA UR4, UR6, UR5, 0x3 ;  /* 0x0000000506047291 */ /* 0x000fe2000f8e18ff */
[----:B------:R-:W-:-:S04]  /*28a0*/  LOP3.LUT R15, R15, UR7, RZ, 0x3c, !PT ;  /* 0x000000070f0f7c12 */ /* 0x000fc8000f8e3cff */
[----:B-1----:R-:W-:-:S04]  /*28b0*/  SHF.L.U32 R2, R15, 0x1f, RZ ;  /* 0x0000001f0f027819 */ /* 0x002fc800000006ff */
[----:B------:R-:W1:Y:S02]  /*28c0*/  SYNCS.PHASECHK.TRANS64.TRYWAIT P0, [UR4], R2 ;  /* 0x00000002ff0075a7 */ /* 0x000e640008001104 */
[----:B-1----:R-:W-:Y:S05]  /*28d0*/  @!P0 BRA `(.L_x_44) ;  /* 0x0000006800848947 */ /* 0x002fea0003800000 */
.L_x_144:
[----:B------:R-:W-:-:S04]  /*28e0*/  UIADD3 UR6, UPT, UPT, UR6, 0x1, URZ ;  /* 0x0000000106067890 */ /* 0x000fc8000fffe0ff */
[----:B------:R-:W-:-:S04]  /*28f0*/  UISETP.NE.AND UP0, UPT, UR6, 0x3, UPT ;  /* 0x000000030600788c */ /* 0x000fc8000bf05270 */
[----:B------:R-:W-:Y:S02]  /*2900*/  USEL UR4, URZ, 0x1, UP0 ;  /* 0x00000001ff047887 */ /* 0x000fe40008000000 */
[----:B------:R-:W-:-:S04]  /*2910*/  USEL UR6, UR6, URZ, UP0 ;  /* 0x000000ff06067287 */ /* 0x000fc80008000000 */
[----:B------:R-:W-:Y:S01]  /*2920*/  ULEA UR6, UR6, UR5, 0x3 ;  /* 0x0000000506067291 */ /* 0x000fe2000f8e18ff */
[----:B-1----:R-:W-:-:S04]  /*2930*/  LOP3.LUT R2, R15, UR4, RZ, 0x3c, !PT ;  /* 0x000000040f027c12 */ /* 0x002fc8000f8e3cff */
[----:B------:R-:W-:Y:S01]  /*2940*/  SHF.L.U32 R2, R2, 0x1f, RZ ;  /* 0x0000001f02027819 */ /* 0x000fe200000006ff */
[----:B---3--:R-:W-:-:S07]  /*2950*/  IMAD.U32 R0, RZ, RZ, UR6 ;  /* 0x00000006ff007e24 */ /* 0x008fce000f8e00ff */
.L_x_45:
[----:B-1----:R1:W2:Y:S02]  /*2960*/  SYNCS.PHASECHK.TRANS64.TRYWAIT P0, [R0+URZ], R2 ;  /* 0x00000002000075a7 */ /* 0x0022a400080011ff */
[----:B--2---:R-:W-:Y:S05]  /*2970*/  @!P0 NANOSLEEP.SYNCS 0x989680 ;  /* 0x009896800000895d */ /* 0x004fea0003900000 */
[----:B------:R-:W2:Y:S02]  /*2980*/  @!P0 SYNCS.PHASECHK.TRANS64 P0, [R0+URZ], R2 ;  /* 0x00000002000085a7 */ /* 0x000ea400080010ff */
[----:B--2---:R-:W-:Y:S05]  /*2990*/  @P0 EXIT ;  /* 0x000000000000094d */ /* 0x004fea0003800000 */
[----:B------:R-:W-:Y:S05]  /*29a0*/  BRA `(.L_x_45) ;  /* 0xfffffffc00ec7947 */ /* 0x000fea000383ffff */
.L_x_22:
[----:B------:R-:W-:-:S04]  /*29b0*/  UISETP.NE.AND UP0, UPT, UR37, URZ, UPT ;  /* 0x000000ff2500728c */ /* 0x000fc8000bf05270 */
[----:B------:R-:W-:-:S09]  /*29c0*/  UISETP.NE.OR UP0, UPT, UR5, 0x1, UP0 ;  /* 0x000000010500788c */ /* 0x000fd20008705670 */
[----:B------:R-:W-:Y:S05]  /*29d0*/  BRA.U UP0, `(.L_x_46) ;  /* 0x00000005004c7547 */ /* 0x000fea000b800000 */
[----:B------:R-:W-:Y:S01]  /*29e0*/  HFMA2 R3, -RZ, RZ, 0, 0 ;  /* 0x00000000ff037431 */ /* 0x000fe200000001ff */
[----:B------:R-:W-:Y:S01]  /*29f0*/  ISETP.GE.U32.AND P2, PT, R9, 0x8, PT ;  /* 0x000000080900780c */ /* 0x000fe20003f46070 */
[----:B------:R-:W-:Y:S01]  /*2a00*/  IMAD.MOV.U32 R12, RZ, RZ, 0x1 ;  /* 0x00000001ff0c7424 */ /* 0x000fe200078e00ff */
[----:B------:R-:W-:Y:S01]  /*2a10*/  CS2R R10, SRZ ;  /* 0x00000000000a7805 */ /* 0x000fe2000001ff00 */
[----:B------:R-:W-:Y:S01]  /*2a20*/  IMAD.MOV.U32 R8, RZ, RZ, RZ ;  /* 0x000000ffff087224 */ /* 0x000fe200078e00ff */
[----:B------:R-:W-:Y:S01]  /*2a30*/  UMOV UR4, 0x400 ;  /* 0x0000040000047882 */ /* 0x000fe20000000000 */
[----:B------:R-:W-:Y:S01]  /*2a40*/  UMOV UR6, URZ ;  /* 0x000000ff00067c82 */ /* 0x000fe20008000000 */
[----:B------:R-:W-:-:S12]  /*2a50*/  ULEA UR37, UR37, UR4, 0x18 ;  /* 0x0000000425257291 */ /* 0x000fd8000f8ec0ff */
.L_x_50:
[----:B------:R-:W-:Y:S02]  /*2a60*/  LEA R0, R3, UR37, 0x3 ;  /* 0x0000002503007c11 */ /* 0x000fe4000f8e18ff */
[----:B------:R-:W-:-:S03]  /*2a70*/  SHF.L.U32 R4, R8, 0x1f, RZ ;  /* 0x0000001f08047819 */ /* 0x000fc600000006ff */
[----:B------:R-:W-:Y:S01]  /*2a80*/  VIADD R5, R0, 0xf0 ;  /* 0x000000f000057836 */ /* 0x000fe20000000000 */
[----:B------:R-:W1:Y:S02]  /*2a90*/  SYNCS.PHASECHK.TRANS64.TRYWAIT P0, [R0+URZ+0xe0], R4 ;  /* 0x0000e004000075a7 */ /* 0x000e6400080011ff */
[----:B-1----:R-:W-:Y:S05]  /*2aa0*/  @!P0 BRA `(.L_x_47) ;  /* 0x0000006800288947 */ /* 0x002fea0003800000 */
.L_x_145:
[----:B------:R-:W-:Y:S01]  /*2ab0*/  ULEA UR5, UR6, UR37, 0x3 ;  /* 0x0000002506057291 */ /* 0x000fe2000f8e18ff */
[----:B-1----:R-:W-:Y:S01]  /*2ac0*/  PRMT R0, RZ, 0x654, R5 ;  /* 0x00000654ff007816 */ /* 0x002fe20000000005 */
[----:B------:R-:W-:Y:S01]  /*2ad0*/  @!P2 IMAD.MOV.U32 R4, RZ, RZ, 0x10 ;  /* 0x00000010ff04a424 */ /* 0x000fe200078e00ff */
[----:B------:R-:W-:Y:S01]  /*2ae0*/  SHF.L.U32 R5, R12, 0x1f, RZ ;  /* 0x0000001f0c057819 */ /* 0x000fe200000006ff */
[----:B------:R-:W-:Y:S01]  /*2af0*/  UIADD3 UR4, UPT, UPT, UR5, 0x80, URZ ;  /* 0x0000008005047890 */ /* 0x000fe2000fffe0ff */
[----:B------:R1:W-:Y:S05]  /*2b00*/  SYNCS.ARRIVE.TRANS64.RED.A1T0 RZ, [R0+URZ], RZ ;  /* 0x000000ff00ff79a7 */ /* 0x0003ea00081004ff */
[----:B------:R-:W-:Y:S01]  /*2b10*/  IMAD.U32 R6, RZ, RZ, UR4 ;  /* 0x00000004ff067e24 */ /* 0x000fe2000f8e00ff */
[----:B------:R-:W2:Y:S04]  /*2b20*/  SYNCS.PHASECHK.TRANS64.TRYWAIT P0, [UR5+0x90], R5 ;  /* 0x00009005ff0075a7 */ /* 0x000ea80008001105 */
[----:B------:R-:W-:Y:S01]  /*2b30*/  PRMT R6, R9, 0x654, R6 ;  /* 0x0000065409067816 */ /* 0x000fe20000000006 */
[----:B-12---:R-:W-:Y:S06]  /*2b40*/  @!P0 BRA `(.L_x_48) ;  /* 0x0000006800148947 */ /* 0x006fec0003800000 */
.L_x_147:
[----:B------:R-:W-:Y:S01]  /*2b50*/  ULEA UR4, UR6, UR37, 0x4 ;  /* 0x0000002506047291 */ /* 0x000fe2000f8e20ff */
[----:B------:R-:W-:Y:S01]  /*2b60*/  SEL R2, R6, R2, !P2 ;  /* 0x0000000206027207 */ /* 0x000fe20005000000 */
[----:B------:R-:W-:Y:S01]  /*2b70*/  UIADD3 UR5, UPT, UPT, UR5, 0x80, URZ ;  /* 0x0000008005057890 */ /* 0x000fe2000fffe0ff */
[----:B-1----:R-:W-:Y:S01]  /*2b80*/  LEA R0, R11, UR37, 0x3 ;  /* 0x000000250b007c11 */ /* 0x002fe2000f8e18ff */
[----:B------:R-:W-:Y:S01]  /*2b90*/  UIADD3 UR4, UPT, UPT, UR4, 0x110, URZ ;  /* 0x0000011004047890 */ /* 0x000fe2000fffe0ff */
[----:B------:R1:W-:Y:S01]  /*2ba0*/  @!P2 SYNCS.ARRIVE.TRANS64.RED RZ, [R2+URZ], R4 ;  /* 0x0000000402ffa9a7 */ /* 0x0003e200080004ff */
[----:B------:R-:W-:Y:S01]  /*2bb0*/  UIADD3 UR6, UPT, UPT, UR6, 0x1, URZ ;  /* 0x0000000106067890 */ /* 0x000fe2000fffe0ff */
[----:B------:R-:W-:-:S03]  /*2bc0*/  VIADD R3, R3, 0x1 ;  /* 0x0000000103037836 */ /* 0x000fc60000000000 */
[----:B------:R-:W-:Y:S02]  /*2bd0*/  UISETP.NE.AND UP0, UPT, UR6, 0x2, UPT ;  /* 0x000000020600788c */ /* 0x000fe4000bf05270 */
[----:B------:R-:W-:Y:S01]  /*2be0*/  ISETP.NE.AND P0, PT, R3, 0x2, PT ;  /* 0x000000020300780c */ /* 0x000fe20003f05270 */
[----:B------:R-:W-:Y:S06]  /*2bf0*/  UGETNEXTWORKID.BROADCAST [UR4], [UR5] ;  /* 0x00000000040073ca */ /* 0x000fec0008000100 */
[----:B------:R-:W-:Y:S02]  /*2c00*/  USEL UR4, URZ, 0x1, UP0 ;  /* 0x00000001ff047887 */ /* 0x000fe40008000000 */
[----:B------:R-:W-:-:S04]  /*2c10*/  USEL UR6, UR6, URZ, UP0 ;  /* 0x000000ff06067287 */ /* 0x000fc80008000000 */
[----:B------:R-:W-:Y:S02]  /*2c20*/  LOP3.LUT R12, R12, UR4, RZ, 0x3c, !PT ;  /* 0x000000040c0c7c12 */ /* 0x000fe4000f8e3cff */
[----:B-1----:R-:W-:-:S04]  /*2c30*/  SHF.L.U32 R4, R10, 0x1f, RZ ;  /* 0x0000001f0a047819 */ /* 0x002fc800000006ff */
[----:B------:R-:W1:Y:S02]  /*2c40*/  SYNCS.PHASECHK.TRANS64.TRYWAIT P1, [R0+URZ+0x80], R4 ;  /* 0x00008004000075a7 */ /* 0x000e6400080211ff */
[----:B-1----:R-:W-:Y:S05]  /*2c50*/  @!P1 BRA `(.L_x_49) ;  /* 0x0000006400e89947 */ /* 0x002fea0003800000 */
.L_x_148:
[----:B-1----:R-:W-:Y:S01]  /*2c60*/  LEA R4, R11, UR37, 0x4 ;  /* 0x000000250b047c11 */ /* 0x002fe2000f8e20ff */
[----:B------:R-:W-:Y:S01]  /*2c70*/  VIADD R0, R0, 0x90 ;  /* 0x0000009000007836 */ /* 0x000fe20000000000 */
[----:B------:R-:W-:Y:S01]  /*2c80*/  SEL R3, R3, RZ, P0 ;  /* 0x000000ff03037207 */ /* 0x000fe20000000000 */
[----:B------:R-:W-:-:S03]  /*2c90*/  VIADD R11, R11, 0x1 ;  /* 0x000000010b0b7836 */ /* 0x000fc60000000000 */
[----:B------:R-:W1:Y:S01]  /*2ca0*/  LDS.128 R4, [R4+0x110] ;  /* 0x0001100004047984 */ /* 0x000e620000000c00 */
[----:B------:R-:W-:Y:S02]  /*2cb0*/  PRMT R0, RZ, 0x654, R0 ;  /* 0x00000654ff007816 */ /* 0x000fe40000000000 */
[C---:B------:R-:W-:Y:S01]  /*2cc0*/  ISETP.NE.AND P1, PT, R11.reuse, 0x2, PT ;  /* 0x000000020b00780c */ /* 0x040fe20003f25270 */
[----:B------:R-:W-:Y:S01]  /*2cd0*/  @!PT LDS RZ, [RZ] ;  /* 0x00000000fffff984 */ /* 0x000fe20000000800 */
[----:B------:R-:W-:Y:S01]  /*2ce0*/  @!PT LDS RZ, [RZ] ;  /* 0x00000000fffff984 */ /* 0x000fe20000000800 */
[----:B------:R-:W-:Y:S01]  /*2cf0*/  @!PT LDS RZ, [RZ] ;  /* 0x00000000fffff984 */ /* 0x000fe20000000800 */
[----:B------:R-:W-:Y:S01]  /*2d00*/  @!PT LDS RZ, [RZ] ;  /* 0x00000000fffff984 */ /* 0x000fe20000000800 */
[----:B------:R2:W-:Y:S06]  /*2d10*/  MEMBAR.ALL.CTA ;  /* 0x0000000000007992 */ /* 0x0005ec0000008000 */
[----:B--2---:R-:W2:Y:S01]  /*2d20*/  FENCE.VIEW.ASYNC.S ;  /* 0x00000000000073c6 */ /* 0x004ea20000000000 */
[----:B------:R-:W-:Y:S01]  /*2d30*/  SEL R11, R11, RZ, P1 ;  /* 0x000000ff0b0b7207 */ /* 0x000fe20000800000 */
[----:B--2---:R2:W-:Y:S01]  /*2d40*/  SYNCS.ARRIVE.TRANS64.RED.A1T0 RZ, [R0+URZ], RZ ;  /* 0x000000ff00ff79a7 */ /* 0x0045e200081004ff */
[----:B-1----:R-:W-:-:S02]  /*2d50*/  LOP3.LUT P3, RZ, R6, 0x1, RZ, 0xc0, !PT ;  /* 0x0000000106ff7812 */ /* 0x002fc4000786c0ff */
[----:B------:R-:W-:-:S04]  /*2d60*/  SEL R4, RZ, 0x1, P1 ;  /* 0x00000001ff047807 */ /* 0x000fc80000800000 */
[----:B------:R-:W-:Y:S02]  /*2d70*/  LOP3.LUT R10, R10, R4, RZ, 0x3c, !PT ;  /* 0x000000040a0a7212 */ /* 0x000fe400078e3cff */
[----:B--2---:R-:W-:-:S04]  /*2d80*/  SEL R0, RZ, 0x1, P0 ;  /* 0x00000001ff007807 */ /* 0x004fc80000000000 */
[----:B------:R-:W-:Y:S01]  /*2d90*/  LOP3.LUT R8, R8, R0, RZ, 0x3c, !PT ;  /* 0x0000000008087212 */ /* 0x000fe200078e3cff */
[----:B------:R-:W-:Y:S06]  /*2da0*/  @P3 BRA `(.L_x_50) ;  /* 0xfffffffc002c3947 */ /* 0x000fec000383ffff */
[----:B------:R-:W-:Y:S01]  /*2db0*/  ULEA UR5, UR6, UR37, 0x3 ;  /* 0x0000002506057291 */ /* 0x000fe2000f8e18ff */
[----:B------:R-:W-:-:S08]  /*2dc0*/  SHF.L.U32 R2, R12, 0x1f, RZ ;  /* 0x0000001f0c027819 */ /* 0x000fd000000006ff */
[----:B------:R-:W1:Y:S02]  /*2dd0*/  SYNCS.PHASECHK.TRANS64 P0, [UR5+0x90], R2 ;  /* 0x00009002ff0075a7 */ /* 0x000e640008001005 */
[----:B-1----:R-:W-:Y:S05]  /*2de0*/  @P0 BRA `(.L_x_51) ;  /* 0x0000000000080947 */ /* 0x002fea0003800000 */
[----:B------:R-:W1:Y:S02]  /*2df0*/  SYNCS.PHASECHK.TRANS64.TRYWAIT P0, [UR5+0x90], R2 ;  /* 0x00009002ff0075a7 */ /* 0x000e640008001105 */
[----:B-1----:R-:W-:Y:S05]  /*2e00*/  @!P0 BRA `(.L_x_52) ;  /* 0x0000006400908947 */ /* 0x002fea0003800000 */
.L_x_51:
[----:B------:R-:W-:-:S04]  /*2e10*/  UIADD3 UR4, UPT, UPT, UR6, 0x1, URZ ;  /* 0x0000000106047890 */ /* 0x000fc8000fffe0ff */
[----:B------:R-:W-:-:S04]  /*2e20*/  UISETP.NE.AND UP0, UPT, UR4, 0x2, UPT ;  /* 0x000000020400788c */ /* 0x000fc8000bf05270 */
[----:B------:R-:W-:Y:S02]  /*2e30*/  USEL UR7, URZ, 0x1, UP0 ;  /* 0x00000001ff077887 */ /* 0x000fe40008000000 */
[----:B------:R-:W-:-:S04]  /*2e40*/  USEL UR4, UR4, URZ, UP0 ;  /* 0x000000ff04047287 */ /* 0x000fc80008000000 */
[----:B------:R-:W-:Y:S01]  /*2e50*/  ULEA UR4, UR4, UR37, 0x3 ;  /* 0x0000002504047291 */ /* 0x000fe2000f8e18ff */
[----:B-1----:R-:W-:-:S04]  /*2e60*/  LOP3.LUT R2, R12, UR7, RZ, 0x3c, !PT ;  /* 0x000000070c027c12 */ /* 0x002fc8000f8e3cff */
[----:B------:R-:W-:-:S04]  /*2e70*/  SHF.L.U32 R0, R2, 0x1f, RZ ;  /* 0x0000001f02007819 */ /* 0x000fc800000006ff */
[----:B------:R-:W1:Y:S02]  /*2e80*/  SYNCS.PHASECHK.TRANS64 P0, [UR4+0x90], R0 ;  /* 0x00009000ff0075a7 */ /* 0x000e640008001004 */
[----:B-1----:R-:W-:Y:S05]  /*2e90*/  @P0 EXIT ;  /* 0x000000000000094d */ /* 0x002fea0003800000 */
[----:B------:R-:W-:Y:S02]  /*2ea0*/  SHF.L.U32 R2, R2, 0x1f, RZ ;  /* 0x0000001f02027819 */ /* 0x000fe400000006ff */
[----:B------:R-:W-:-:S07]  /*2eb0*/  MOV R0, UR4 ;  /* 0x0000000400007c02 */ /* 0x000fce0008000f00 */
.L_x_53:
[----:B-1----:R1:W2:Y:S02]  /*2ec0*/  SYNCS.PHASECHK.TRANS64.TRYWAIT P0, [R0+URZ+0x90], R2 ;  /* 0x00009002000075a7 */ /* 0x0022a400080011ff */
[----:B--2---:R-:W-:Y:S05]  /*2ed0*/  @!P0 NANOSLEEP.SYNCS 0x989680 ;  /* 0x009896800000895d */ /* 0x004fea0003900000 */
[----:B------:R-:W2:Y:S02]  /*2ee0*/  @!P0 SYNCS.PHASECHK.TRANS64 P0, [R0+URZ+0x90], R2 ;  /* 0x00009002000085a7 */ /* 0x000ea400080010ff */
[----:B--2---:R-:W-:Y:S05]  /*2ef0*/  @P0 EXIT ;  /* 0x000000000000094d */ /* 0x004fea0003800000 */
[----:B------:R-:W-:Y:S05]  /*2f00*/  BRA `(.L_x_53) ;  /* 0xfffffffc00ec7947 */ /* 0x000fea000383ffff */
.L_x_46:
[----:B------:R-:W-:Y:S05]  /*2f10*/  BRA.U UP3, `(.L_x_54) ;  /* 0x0000000d03bc7547 */ /* 0x000fea000b800000 */
[----:B------:R-:W-:Y:S01]  /*2f20*/  UMOV UR4, 0x40 ;  /* 0x0000004000047882 */ /* 0x000fe20000000000 */
[----:B------:R-:W-:Y:S01]  /*2f30*/  NOP ;  /* 0x0000000000007918 */ /* 0x000fe20000000000 */
[----:B------:R-:W-:Y:S01]  /*2f40*/  ULEA UR4, UR37, UR4, 0x18 ;  /* 0x0000000425047291 */ /* 0x000fe2000f8ec0ff */
[----:B------:R-:W-:Y:S02]  /*2f50*/  UMOV UR5, 0x400 ;  /* 0x0000040000057882 */ /* 0x000fe40000000000 */
[----:B------:R-:W-:-:S06]  /*2f60*/  ULEA UR37, UR37, UR5, 0x18 ;  /* 0x0000000525257291 */ /* 0x000fcc000f8ec0ff */
[----:B------:R-:W1:Y:S02]  /*2f70*/  LDS.U8 R2, [UR4+0x1c] ;  /* 0x00001c04ff027984 */ /* 0x000e640008000000 */
[----:B-1----:R-:W-:-:S13]  /*2f80*/  ISETP.NE.AND P0, PT, R2, RZ, PT ;  /* 0x000000ff0200720c */ /* 0x002fda0003f05270 */
[----:B------:R-:W-:Y:S05]  /*2f90*/  @P0 BRA `(.L_x_55) ;  /* 0x0000000000580947 */ /* 0x000fea0003800000 */
[----:B------:R-:W-:-:S13]  /*2fa0*/  ELECT P0, URZ, PT ;  /* 0x0000000000ff782f */ /* 0x000fda0003800000 */
[----:B------:R-:W-:Y:S05]  /*2fb0*/  @!P0 BRA `(.L_x_56) ;  /* 0x0000000000608947 */ /* 0x000fea0003800000 */
[----:B------:R-:W-:Y:S01]  /*2fc0*/  UMOV UR5, 0x10 ;  /* 0x0000001000057882 */ /* 0x000fe20000000000 */
[----:B------:R-:W-:Y:S01]  /*2fd0*/  HFMA2 R2, -RZ, RZ, 0, 5.9604644775390625e-08 ;  /* 0x00000001ff027431 */ /* 0x000fe200000001ff */
[----:B------:R-:W-:-:S03]  /*2fe0*/  MOV R3, 0xffff ;  /* 0x0000ffff00037802 */ /* 0x000fc60000000f00 */
[----:B------:R-:W-:Y:S04]  /*2ff0*/  DEPBAR.LE SB1, 0x36 ;  /* 0x00009d800000791a */ /* 0x000fe80000000000 */
[----:B------:R-:W1:Y:S02]  /*3000*/  UTCATOMSWS.FIND_AND_SET.ALIGN UP0, UR5, UR5 ;  /* 0x00000005000575e3 */ /* 0x000e640008000800 */
[----:B-1----:R-:W-:Y:S01]  /*3010*/  MOV R4, UR5 ;  /* 0x0000000500047c02 */ /* 0x002fe20008000f00 */
[----:B------:R-:W-:Y:S06]  /*3020*/  BRA.U UP0, `(.L_x_57) ;  /* 0x0000000100187547 */ /* 0x000fec000b800000 */
.L_x_58:
[----:B------:R-:W-:Y:S05]  /*3030*/  NANOSLEEP 0x64 ;  /* 0x000000640000795d */ /* 0x000fea0003800000 */
[----:B------:R-:W-:-:S05]  /*3040*/  UMOV UR5, 0x10 ;  /* 0x0000001000057882 */ /* 0x000fca0000000000 */
[----:B------:R-:W-:Y:S04]  /*3050*/  DEPBAR.LE SB1, 0x36 ;  /* 0x00009d800000791a */ /* 0x000fe80000000000 */
[----:B------:R-:W1:Y:S02]  /*3060*/  UTCATOMSWS.FIND_AND_SET.ALIGN UP0, UR5, UR5 ;  /* 0x00000005000575e3 */ /* 0x000e640008000800 */
[----:B-1----:R-:W-:Y:S01]  /*3070*/  MOV R4, UR5 ;  /* 0x0000000500047c02 */ /* 0x002fe20008000f00 */
[----:B------:R-:W-:Y:S05]  /*3080*/  BRA.U !UP0, `(.L_x_58) ;  /* 0xfffffffd08e87547 */ /* 0x000fea000b83ffff */
.L_x_57:
[-C--:B------:R-:W-:Y:S02]  /*3090*/  SHF.L.U32 R3, R3, R4.reuse, RZ ;  /* 0x0000000403037219 */ /* 0x080fe400000006ff */
[----:B------:R-:W-:Y:S01]  /*30a0*/  SHF.L.U32 R2, R2, R4, RZ ;  /* 0x0000000402027219 */ /* 0x000fe200000006ff */
[----:B------:R-:W-:Y:S02]  /*30b0*/  IMAD.SHL.U32 R4, R4, 0x20, RZ ;  /* 0x0000002004047824 */ /* 0x000fe400078e00ff */
[----:B------:R1:W-:Y:S04]  /*30c0*/  ATOMS.OR RZ, [UR4+0x14], R3 ;  /* 0x00001403ffff798c */ /* 0x0003e8000b000004 */
[----:B------:R1:W-:Y:S04]  /*30d0*/  ATOMS.OR RZ, [UR4+0x18], R2 ;  /* 0x00001802ffff798c */ /* 0x0003e8000b000004 */
[----:B------:R1:W-:Y:S01]  /*30e0*/  STS [UR37+0x130], R4 ;  /* 0x00013004ff007988 */ /* 0x0003e20008000825 */
[----:B------:R-:W-:Y:S05]  /*30f0*/  BRA `(.L_x_56) ;  /* 0x0000000000107947 */ /* 0x000fea0003800000 */
.L_x_55:
[----:B------:R-:W-:-:S05]  /*3100*/  MOV R2, 0xffffffff ;  /* 0xffffffff00027802 */ /* 0x000fca0000000f00 */
[----:B------:R1:W-:Y:S02]  /*3110*/  STS [UR37+0x130], R2 ;  /* 0x00013002ff007988 */ /* 0x0003e40008000825 */
[----:B-1----:R-:W-:Y:S02]  /*3120*/  MOV R2, 0x3140 ;  /* 0x0000314000027802 */ /* 0x002fe40000000f00 */
[----:B-----5:R-:W-:Y:S05]  /*3130*/  CALL.REL.NOINC `($__internal_1_$__cuda_sm10x_tcgen05_guardrail_trap_phase_invalid_during_alloc) ;  /* 0x0000006800dc7944 */ /* 0x020fea0003c00000 */
.L_x_56:
[----:B------:R-:W-:Y:S05]  /*3140*/  WARPSYNC.ALL ;  /* 0x0000000000007948 */ /* 0x000fea0003800000 */
[----:B------:R-:W2:Y:S01]  /*3150*/  S2UR UR5, SR_CgaCtaId ;  /* 0x00000000000579c3 */ /* 0x000ea20000008800 */
[----:B------:R-:W-:Y:S01]  /*3160*/  UMOV UR4, 0x400 ;  /* 0x0000040000047882 */ /* 0x000fe20000000000 */
[----:B------:R-:W-:-:S06]  /*3170*/  NOP ;  /* 0x0000000000007918 */ /* 0x000fcc0000000000 */
[----:B------:R-:W-:Y:S06]  /*3180*/  BAR.ARV 0x6, 0xa0 ;  /* 0x0182800000007b1d */ /* 0x000fec0000002000 */
[----:B------:R-:W3:Y:S01]  /*3190*/  LDCU UR7, c[0x0][0x38c] ;  /* 0x00007180ff0777ac */ /* 0x000ee20008000800 */
[----:B------:R-:W-:Y:S01]  /*31a0*/  LOP3.LUT R0, R0, 0xffff, RZ, 0xc0, !PT ;  /* 0x0000ffff00007812 */ /* 0x000fe200078ec0ff */
[----:B------:R-:W-:Y:S01]  /*31b0*/  IMAD.MOV.U32 R11, RZ, RZ, 0x1 ;  /* 0x00000001ff0b7424 */ /* 0x000fe200078e00ff */
[----:B------:R-:W-:Y:S01]  /*31c0*/  CS2R R8, SRZ ;  /* 0x0000000000087805 */ /* 0x000fe2000001ff00 */
[----:B------:R-:W4:Y:S01]  /*31d0*/  LDCU UR6, c[0x0][0x38c] ;  /* 0x00007180ff0677ac */ /* 0x000f220008000800 */
[----:B------:R-:W-:Y:S01]  /*31e0*/  R2UR UR9, R0 ;  /* 0x00000000000972ca */ /* 0x000fe200000e0000 */
[----:B------:R-:W-:Y:S01]  /*31f0*/  IMAD.MOV.U32 R10, RZ, RZ, RZ ;  /* 0x000000ffff0a7224 */ /* 0x000fe200078e00ff */
[----:B------:R-:W-:Y:S01]  /*3200*/  UMOV UR16, URZ ;  /* 0x000000ff00107c82 */ /* 0x000fe20008000000 */
[----:B------:R-:W-:Y:S01]  /*3210*/  UMOV UR15, URZ ;  /* 0x000000ff000f7c82 */ /* 0x000fe20008000000 */
[----:B--2---:R-:W-:Y:S01]  /*3220*/  ULEA UR5, UR5, UR4, 0x18 ;  /* 0x0000000405057291 */ /* 0x004fe2000f8ec0ff */
[----:B------:R-:W-:Y:S01]  /*3230*/  UMOV UR24, 0x0 ;  /* 0x0000000000187882 */ /* 0x000fe20000000000 */
[----:B------:R-:W-:-:S02]  /*3240*/  UMOV UR25, 0x8218010 ;  /* 0x0821801000197882 */ /* 0x000fc40000000000 */
[----:B------:R-:W-:Y:S02]  /*3250*/  UIADD3 UR11, UPT, UPT, UR5, 0x8400, URZ ;  /* 0x00008400050b7890 */ /* 0x000fe4000fffe0ff */
[----:B------:R-:W-:Y:S02]  /*3260*/  UIADD3 UR12, UPT, UPT, UR5, 0x14400, URZ ;  /* 0x00014400050c7890 */ /* 0x000fe4000fffe0ff */
[----:B---3--:R-:W-:Y:S01]  /*3270*/  UIADD3 UR7, UPT, UPT, UR7, 0x3f, URZ ;  /* 0x0000003f07077890 */ /* 0x008fe2000fffe0ff */
[----:B-1----:R-:W1:Y:S01]  /*3280*/  LDS R2, [UR5+0x130] ;  /* 0x00013005ff027984 */ /* 0x002e620008000800 */
[----:B------:R-:W-:Y:S02]  /*3290*/  USHF.R.U32.HI UR11, URZ, 0x4, UR11 ;  /* 0x00000004ff0b7899 */ /* 0x000fe4000801160b */
[----:B------:R-:W-:Y:S02]  /*32a0*/  USHF.R.S32.HI UR4, URZ, 0x1f, UR7 ;  /* 0x0000001fff047899 */ /* 0x000fe40008011407 */
[----:B------:R-:W-:-:S02]  /*32b0*/  USHF.R.U32.HI UR12, URZ, 0x4, UR12 ;  /* 0x00000004ff0c7899 */ /* 0x000fc4000801160c */
[----:B------:R-:W-:Y:S02]  /*32c0*/  ULEA.HI UR4, UR4, UR7, URZ, 0x6 ;  /* 0x0000000704047291 */ /* 0x000fe4000f8f30ff */
[----:B------:R-:W-:Y:S02]  /*32d0*/  ULOP3.LUT UR11, UR11, 0x3fff, URZ, 0xc0, !UPT ;  /* 0x00003fff0b0b7892 */ /* 0x000fe4000f8ec0ff */
[----:B------:R-:W-:Y:S02]  /*32e0*/  USHF.R.S32.HI UR4, URZ, 0x6, UR4 ;  /* 0x00000006ff047899 */ /* 0x000fe40008011404 */
[----:B------:R-:W-:Y:S02]  /*32f0*/  ULOP3.LUT UR12, UR12, 0x3fff, URZ, 0xc0, !UPT ;  /* 0x00003fff0c0c7892 */ /* 0x000fe4000f8ec0ff */
[----:B------:R-:W-:Y:S01]  /*3300*/  UISETP.LT.AND UP0, UPT, UR4, 0x1, UPT ;  /* 0x000000010400788c */ /* 0x000fe2000bf01270 */
[----:B------:R-:W-:Y:S01]  /*3310*/  UMOV UR22, 0x0 ;  /* 0x0000000000167882 */ /* 0x000fe20000000000 */
[----:B------:R-:W-:-:S02]  /*3320*/  UMOV UR23, 0x8218010 ;  /* 0x0821801000177882 */ /* 0x000fc40000000000 */
[----:B------:R-:W-:Y:S02]  /*3330*/  USEL UR10, UR4, 0x1, !UP0 ;  /* 0x00000001040a7887 */ /* 0x000fe4000c000000 */
[----:B------:R-:W-:Y:S02]  /*3340*/  ULOP3.LUT UR11, UR11, 0x2000000, URZ, 0xfc, !UPT ;  /* 0x020000000b0b7892 */ /* 0x000fe4000f8efcff */
[----:B------:R-:W-:Y:S02]  /*3350*/  ULOP3.LUT UR12, UR12, 0x2000000, URZ, 0xfc, !UPT ;  /* 0x020000000c0c7892 */ /* 0x000fe4000f8efcff */
[----:B------:R-:W-:Y:S02]  /*3360*/  UIADD3 UR10, UPT, UPT, -UR10, URZ, URZ ;  /* 0x000000ff0a0a7290 */ /* 0x000fe4000fffe1ff */
[----:B----4-:R-:W-:Y:S01]  /*3370*/  UISETP.GE.AND UP3, UPT, UR6, 0x1, UPT ;  /* 0x000000010600788c */ /* 0x010fe2000bf66270 */
[----:B------:R-:W-:Y:S01]  /*3380*/  UMOV UR20, 0x0 ;  /* 0x0000000000147882 */ /* 0x000fe20000000000 */
[----:B------:R-:W-:Y:S01]  /*3390*/  UMOV UR21, 0x8218010 ;  /* 0x0821801000157882 */ /* 0x000fe20000000000 */
[----:B------:R-:W-:Y:S01]  /*33a0*/  UMOV UR18, 0x0 ;  /* 0x0000000000127882 */ /* 0x000fe20000000000 */
[----:B------:R-:W-:Y:S01]  /*33b0*/  UMOV UR19, 0x8218010 ;  /* 0x0821801000137882 */ /* 0x000fe20000000000 */
[----:B-1----:R-:W-:-:S15]  /*33c0*/  R2UR UR17, R2 ;  /* 0x00000000021172ca */ /* 0x002fde00000e0000 */
.L_x_65:
[----:B------:R-:W-:Y:S02]  /*33d0*/  LEA R0, R10, UR5, 0x3 ;  /* 0x000000050a007c11 */ /* 0x000fe4000f8e18ff */
[----:B------:R-:W-:Y:S02]  /*33e0*/  SHF.L.U32 R2, R9, 0x1f, RZ ;  /* 0x0000001f09027819 */ /* 0x000fe400000006ff */
[----:B------:R-:W-:Y:S01]  /*33f0*/  PLOP3.LUT P0, PT, PT, PT, UP3, 0x80, 0x8 ;  /* 0x000000000008781c */ /* 0x000fe20003f0f038 */
[----:B------:R-:W-:Y:S01]  /*3400*/  VIADD R3, R0, 0x90 ;  /* 0x0000009000037836 */ /* 0x000fe20000000000 */
[----:B-1----:R-:W1:Y:S02]  /*3410*/  SYNCS.PHASECHK.TRANS64.TRYWAIT P1, [R0+URZ+0x80], R2 ;  /* 0x00008002000075a7 */ /* 0x002e6400080211ff */
[----:B-1-3--:R-:W-:Y:S09]  /*3420*/  @!P1 BRA `(.L_x_59) ;  /* 0x0000006000209947 */ /* 0x00aff20003800000 */
.L_x_150:
[----:B------:R-:W-:Y:S01]  /*3430*/  LEA R4, R10, UR5, 0x4 ;  /* 0x000000050a047c11 */ /* 0x000fe2000f8e20ff */
[----:B------:R-:W-:Y:S01]  /*3440*/  @UP3 ULEA UR6, UR15, UR5, 0x3 ;  /* 0x000000050f063291 */ /* 0x000fe2000f8e18ff */
[----:B------:R-:W-:Y:S01]  /*3450*/  PLOP3.LUT P2, PT, PT, PT, PT, 0x80, 0x8 ;  /* 0x000000000008781c */ /* 0x000fe20003f4f070 */
[----:B------:R-:W-:Y:S01]  /*3460*/  ULEA UR7, UR16, UR5, 0x3 ;  /* 0x0000000510077291 */ /* 0x000fe2000f8e18ff */
[----:B------:R-:W-:Y:S01]  /*3470*/  PRMT R3, RZ, 0x654, R3 ;  /* 0x00000654ff037816 */ /* 0x000fe20000000003 */
[----:B------:R-:W-:Y:S01]  /*3480*/  ULEA UR8, UR16, UR17, 0x7 ;  /* 0x0000001110087291 */ /* 0x000fe2000f8e38ff */
[----:B------:R-:W2:Y:S01]  /*3490*/  LDS.128 R4, [R4+0x110] ;  /* 0x0001100004047984 */ /* 0x000ea20000000c00 */
[----:B-1----:R-:W-:Y:S02]  /*34a0*/  @P0 SHF.L.U32 R2, R8, 0x1f, RZ ;  /* 0x0000001f08020819 */ /* 0x002fe400000006ff */
[----:B------:R-:W-:Y:S01]  /*34b0*/  SHF.L.U32 R0, R11, 0x1f, RZ ;  /* 0x0000001f0b007819 */ /* 0x000fe200000006ff */
[----:B------:R-:W-:Y:S01]  /*34c0*/  @!PT LDS RZ, [RZ] ;  /* 0x00000000fffff984 */ /* 0x000fe20000000800 */
[----:B------:R-:W-:Y:S01]  /*34d0*/  @!PT LDS RZ, [RZ] ;  /* 0x00000000fffff984 */ /* 0x000fe20000000800 */
[----:B------:R-:W-:Y:S01]  /*34e0*/  @!PT LDS RZ, [RZ] ;  /* 0x00000000fffff984 */ /* 0x000fe20000000800 */
[----:B------:R-:W-:Y:S01]  /*34f0*/  @!PT LDS RZ, [RZ] ;  /* 0x00000000fffff984 */ /* 0x000fe20000000800 */
[----:B------:R1:W-:Y:S06]  /*3500*/  MEMBAR.ALL.CTA ;  /* 0x0000000000007992 */ /* 0x0003ec0000008000 */
[----:B-1----:R-:W1:Y:S02]  /*3510*/  FENCE.VIEW.ASYNC.S ;  /* 0x00000000000073c6 */ /* 0x002e640000000000 */
[----:B-1----:R1:W-:Y:S01]  /*3520*/  SYNCS.ARRIVE.TRANS64.RED.A1T0 RZ, [R3+URZ], RZ ;  /* 0x000000ff03ff79a7 */ /* 0x0023e200081004ff */
[----:B------:R1:W3:Y:S01]  /*3530*/  @P0 SYNCS.PHASECHK.TRANS64.TRYWAIT P2, [UR6], R2 ;  /* 0x00000002ff0005a7 */ /* 0x0002e20008041106 */
[----:B--2---:R-:W-:Y:S01]  /*3540*/  LOP3.LUT P1, RZ, R6, 0x1, RZ, 0xc0, !PT ;  /* 0x0000000106ff7812 */ /* 0x004fe2000782c0ff */
[----:B------:R-:W2:Y:S02]  /*3550*/  SYNCS.PHASECHK.TRANS64.TRYWAIT P0, [UR7+0xc0], R0 ;  /* 0x0000c000ff0075a7 */ /* 0x000ea40008001107 */
[----:B-123--:R-:W-:Y:S10]  /*3560*/  @!P0 BRA `(.L_x_60) ;  /* 0x0000005c00e48947 */ /* 0x00eff40003800000 */
.L_x_152:
[----:B------:R-:W-:Y:S01]  /*3570*/  IADD3 R10, PT, PT, R10, 0x1, RZ ;  /* 0x000000010a0a7810 */ /* 0x000fe20007ffe0ff */
[----:B------:R-:W-:Y:S06]  /*3580*/  BRA.U !UP3, `(.L_x_61) ;  /* 0x000000010bc07547 */ /* 0x000fec000b800000 */
[----:B------:R-:W-:Y:S01]  /*3590*/  UPLOP3.LUT UP4, UPT, UPT, UPT, UPT, 0x40, 0x4 ;  /* 0x000000000004789c */ /* 0x000fe20003f8e870 */
[----:B------:R-:W-:Y:S01]  /*35a0*/  UMOV UR14, UR10 ;  /* 0x0000000a000e7c82 */ /* 0x000fe20008000000 */
[----:B------:R-:W-:Y:S01]  /*35b0*/  UMOV UR13, UR4 ;  /* 0x00000004000d7c82 */ /* 0x000fe20008000000 */
[----:B------:R-:W-:-:S08]  /*35c0*/  UMOV UR42, UR15 ;  /* 0x0000000f002a7c82 */ /* 0x000fd00008000000 */
.L_x_64:
[----:B------:R-:W-:Y:S02]  /*35d0*/  UIADD3 UR14, UPT, UPT, UR14, 0x1, URZ ;  /* 0x000000010e0e7890 */ /* 0x000fe4000fffe0ff */
[----:B--2---:R-:W-:Y:S02]  /*35e0*/  ULEA UR6, UR42, UR5, 0x3 ;  /* 0x000000052a067291 */ /* 0x004fe4000f8e18ff */
[----:B------:R-:W-:Y:S01]  /*35f0*/  UISETP.NE.AND UP0, UPT, UR14, URZ, UPT ;  /* 0x000000ff0e00728c */ /* 0x000fe2000bf05270 */
[----:B---3--:R-:W-:Y:S10]  /*3600*/  @P2 BRA `(.L_x_62) ;  /* 0x00000000000c2947 */ /* 0x008ff40003800000 */
[----:B-1----:R-:W-:Y:S04]  /*3610*/  SHF.L.U32 R2, R8, 0x1f, RZ ;  /* 0x0000001f08027819 */ /* 0x002fe800000006ff */
[----:B------:R-:W1:Y:S02]  /*3620*/  SYNCS.PHASECHK.TRANS64.TRYWAIT P0, [UR6], R2 ;  /* 0x00000002ff0075a7 */ /* 0x000e640008001106 */
[----:B-1----:R-:W-:Y:S05]  /*3630*/  @!P0 BRA `(.L_x_63) ;  /* 0x0000005c00c88947 */ /* 0x002fea0003800000 */
.L_x_62:
[----:B------:R-:W-:Y:S01]  /*3640*/  UISETP.NE.AND UP1, UPT, UR13, 0x1, UPT ;  /* 0x000000010d00788c */ /* 0x000fe2000bf25270 */
[----:B------:R-:W-:Y:S01]  /*3650*/  PLOP3.LUT P2, PT, PT, PT, PT, 0x80, 0x8 ;  /* 0x000000000008781c */ /* 0x000fe20003f4f070 */
[----:B------:R-:W-:Y:S02]  /*3660*/  UIADD3 UR15, UPT, UPT, UR42, 0x1, URZ ;  /* 0x000000012a0f7890 */ /* 0x000fe4000fffe0ff */
[----:B------:R-:W-:Y:S02]  /*3670*/  ULEA UR28, UR42, UR12, 0xa ;  /* 0x0000000c2a1c7291 */ /* 0x000fe4000f8e50ff */
[----:B------:R-:W-:Y:S01]  /*3680*/  UISETP.NE.AND UP2, UPT, UR15, 0x3, UPT ;  /* 0x000000030f00788c */ /* 0x000fe2000bf45270 */
[----:B------:R-:W-:Y:S01]  /*3690*/  PLOP3.LUT P0, PT, PT, PT, UP1, 0x80, 0x8 ;  /* 0x000000000008781c */ /* 0x000fe20003f0f018 */
[----:B------:R-:W-:Y:S02]  /*36a0*/  UIADD3 UR40, UPT, UPT, UR28, 0x80, URZ ;  /* 0x000000801c287890 */ /* 0x000fe4000fffe0ff */
[----:B------:R-:W-:Y:S02]  /*36b0*/  USEL UR27, URZ, 0x1, UP2 ;  /* 0x00000001ff1b7887 */ /* 0x000fe40009000000 */
[----:B------:R-:W-:Y:S02]  /*36c0*/  USEL UR15, UR15, URZ, UP2 ;  /* 0x000000ff0f0f7287 */ /* 0x000fe40009000000 */
[----:B------:R-:W-:Y:S02]  /*36d0*/  UIADD3 UR36, UPT, UPT, UR28, 0x100, URZ ;  /* 0x000001001c247890 */ /* 0x000fe4000fffe0ff */
[----:B------:R-:W-:Y:S01]  /*36e0*/  @UP1 ULEA UR26, UR15, UR5, 0x3 ;  /* 0x000000050f1a1291 */ /* 0x000fe2000f8e18ff */
[----:B------:R-:W-:Y:S01]  /*36f0*/  LOP3.LUT R8, R8, UR27, RZ, 0x3c, !PT ;  /* 0x0000001b08087c12 */ /* 0x000fe2000f8e3cff */
[----:B------:R-:W-:Y:S02]  /*3700*/  UIADD3 UR32, UPT, UPT, UR28, 0x180, URZ ;  /* 0x000001801c207890 */ /* 0x000fe4000fffe0ff */
[----:B------:R-:W-:Y:S01]  /*3710*/  UIADD3 UR6, UPT, UPT, UR6, 0x18, URZ ;  /* 0x0000001806067890 */ /* 0x000fe2000fffe0ff */
[----:B-1----:R-:W-:Y:S01]  /*3720*/  @P0 SHF.L.U32 R0, R8, 0x1f, RZ ;  /* 0x0000001f08000819 */ /* 0x002fe200000006ff */
[----:B------:R-:W-:Y:S01]  /*3730*/  UIADD3 UR13, UPT, UPT, UR13, -0x1, URZ ;  /* 0xffffffff0d0d7890 */ /* 0x000fe2000fffe0ff */
[----:B------:R-:W-:Y:S02]  /*3740*/  UMOV UR29, 0x40004040 ;  /* 0x40004040001d7882 */ /* 0x000fe40000000000 */
[----:B------:R2:W3:Y:S01]  /*3750*/  @P0 SYNCS.PHASECHK.TRANS64.TRYWAIT P2, [UR26], R0 ;  /* 0x00000000ff0005a7 */ /* 0x0004e2000804111a */
[----:B------:R-:W-:Y:S01]  /*3760*/  ULEA UR26, UR42, UR11, 0xa ;  /* 0x0000000b2a1a7291 */ /* 0x000fe2000f8e50ff */
[----:B------:R-:W-:Y:S01]  /*3770*/  UMOV UR27, 0x40004040 ;  /* 0x40004040001b7882 */ /* 0x000fe20000000000 */
[----:B------:R-:W-:Y:S02]  /*3780*/  UMOV UR41, 0x40004040 ;  /* 0x4000404000297882 */ /* 0x000fe40000000000 */
[----:B------:R-:W-:Y:S02]  /*3790*/  UIADD3 UR38, UPT, UPT, UR26, 0x80, URZ ;  /* 0x000000801a267890 */ /* 0x000fe4000fffe0ff */
[----:B------:R-:W-:Y:S02]  /*37a0*/  UIADD3 UR34, UPT, UPT, UR26, 0x100, URZ ;  /* 0x000001001a227890 */ /* 0x000fe4000fffe0ff */
[----:B------:R-:W-:Y:S01]  /*37b0*/  UIADD3 UR30, UPT, UPT, UR26, 0x180, URZ ;  /* 0x000001801a1e7890 */ /* 0x000fe2000fffe0ff */
[----:B------:R2:W-:Y:S01]  /*37c0*/  UTCHMMA gdesc[UR26], gdesc[UR28], tmem[UR8], tmem[UR24], idesc[UR25], UP4 ;  /* 0x00ff181c1a0075ea */ /* 0x0005e2000a000008 */
[----:B------:R-:W-:Y:S01]  /*37d0*/  UPLOP3.LUT UP4, UPT, UPT, UPT, UPT, 0x80, 0x8 ;  /* 0x000000000008789c */ /* 0x000fe20003f8f070 */
[----:B------:R-:W-:Y:S01]  /*37e0*/  UMOV UR39, 0x40004040 ;  /* 0x4000404000277882 */ /* 0x000fe20000000000 */
[----:B------:R-:W-:Y:S01]  /*37f0*/  UMOV UR37, 0x40004040 ;  /* 0x4000404000257882 */ /* 0x000fe20000000000 */
[----:B------:R2:W-:Y:S01]  /*3800*/  UTCHMMA gdesc[UR38], gdesc[UR40], tmem[UR8], tmem[UR22], idesc[UR23], UPT ;  /* 0x00ff1628260075ea */ /* 0x0005e2000b800008 */
[----:B------:R-:W-:Y:S01]  /*3810*/  UMOV UR35, 0x40004040 ;  /* 0x4000404000237882 */ /* 0x000fe20000000000 */
[----:B------:R-:W-:Y:S01]  /*3820*/  UMOV UR33, 0x40004040 ;  /* 0x4000404000217882 */ /* 0x000fe20000000000 */
[----:B------:R-:W-:Y:S01]  /*3830*/  UMOV UR31, 0x40004040 ;  /* 0x40004040001f7882 */ /* 0x000fe20000000000 */
[----:B------:R2:W-:Y:S01]  /*3840*/  UTCHMMA gdesc[UR34], gdesc[UR36], tmem[UR8], tmem[UR20], idesc[UR21], UPT ;  /* 0x00ff1424220075ea */ /* 0x0005e2000b800008 */
[----:B------:R2:W-:Y:S01]  /*3850*/  UTCHMMA gdesc[UR30], gdesc[UR32], tmem[UR8], tmem[UR18], idesc[UR19], UPT ;  /* 0x00ff12201e0075ea */ /* 0x0005e2000b800008 */
[----:B------:R2:W-:Y:S01]  /*3860*/  UTCBAR.MULTICAST [UR6], URZ, UR9 ;  /* 0x000000ff060073e9 */ /* 0x0005e20008000809 */
[----:B------:R-:W-:Y:S01]  /*3870*/  UMOV UR42, UR15 ;  /* 0x0000000f002a7c82 */ /* 0x000fe20008000000 */
[----:B------:R-:W-:Y:S05]  /*3880*/  BRA.U UP0, `(.L_x_64) ;  /* 0xfffffffd00507547 */ /* 0x000fea000b83ffff */
.L_x_61:
[----:B------:R-:W-:Y:S01]  /*3890*/  UIADD3 UR16, UPT, UPT, UR16, 0x1, URZ ;  /* 0x0000000110107890 */ /* 0x000fe2000fffe0ff */
[C---:B------:R-:W-:Y:S01]  /*38a0*/  ISETP.NE.AND P0, PT, R10.reuse, 0x2, PT ;  /* 0x000000020a00780c */ /* 0x040fe20003f05270 */
[----:B------:R-:W-:Y:S02]  /*38b0*/  UIADD3 UR7, UPT, UPT, UR7, 0xa0, URZ ;  /* 0x000000a007077890 */ /* 0x000fe4000fffe0ff */
[----:B------:R-:W-:Y:S01]  /*38c0*/  UISETP.NE.AND UP0, UPT, UR16, 0x4, UPT ;  /* 0x000000041000788c */ /* 0x000fe2000bf05270 */
[----:B-12---:R-:W-:Y:S02]  /*38d0*/  SEL R0, RZ, 0x1, P0 ;  /* 0x00000001ff007807 */ /* 0x006fe40000000000 */
[----:B------:R-:W-:Y:S01]  /*38e0*/  SEL R10, R10, RZ, P0 ;  /* 0x000000ff0a0a7207 */ /* 0x000fe20000000000 */
[----:B------:R-:W-:Y:S01]  /*38f0*/  USEL UR6, URZ, 0x1, UP0 ;  /* 0x00000001ff067887 */ /* 0x000fe20008000000 */
[----:B------:R-:W-:Y:S01]  /*3900*/  LOP3.LUT R9, R9, R0, RZ, 0x3c, !PT ;  /* 0x0000000009097212 */ /* 0x000fe200078e3cff */
[----:B------:R-:W-:Y:S01]  /*3910*/  USEL UR16, UR16, URZ, UP0 ;  /* 0x000000ff10107287 */ /* 0x000fe20008000000 */
[----:B------:R1:W-:Y:S03]  /*3920*/  UTCBAR [UR7], URZ ;  /* 0x000000ff070073e9 */ /* 0x0003e600080000ff */
[----:B------:R-:W-:Y:S01]  /*3930*/  LOP3.LUT R11, R11, UR6, RZ, 0x3c, !PT ;  /* 0x000000060b0b7c12 */ /* 0x000fe2000f8e3cff */
[----:B------:R-:W-:Y:S07]  /*3940*/  @P1 BRA `(.L_x_65) ;  /* 0xfffffff800a01947 */ /* 0x000fee000383ffff */
[----:B------:R-:W2:Y:S01]  /*3950*/  S2UR UR4, SR_CgaCtaId ;  /* 0x00000000000479c3 */ /* 0x000ea20000008800 */
[----:B------:R-:W-:Y:S01]  /*3960*/  ELECT P0, URZ, PT ;  /* 0x0000000000ff782f */ /* 0x000fe20003800000 */
[----:B------:R-:W-:Y:S01]  /*3970*/  IMAD.MOV.U32 R0, RZ, RZ, 0x1 ;  /* 0x00000001ff007424 */ /* 0x000fe200078e00ff */
[----:B------:R-:W-:Y:S01]  /*3980*/  UIADD3 UR5, UPT, UPT, UR5, 0xc0, URZ ;  /* 0x000000c005057890 */ /* 0x000fe2000fffe0ff */
[----:B------:R-:W-:Y:S01]  /*3990*/  SHF.L.U32 R2, R11, 0x1f, RZ ;  /* 0x0000001f0b027819 */ /* 0x000fe200000006ff */
[----:B------:R-:W-:-:S03]  /*39a0*/  UMOV UR6, 0x40 ;  /* 0x0000004000067882 */ /* 0x000fc60000000000 */
[----:B------:R-:W-:Y:S01]  /*39b0*/  UVIRTCOUNT.DEALLOC.SMPOOL 0x80 ;  /* 0x000000800000784c */ /* 0x000fe20000000000 */
[----:B--2---:R-:W-:Y:S02]  /*39c0*/  ULEA UR4, UR4, UR6, 0x18 ;  /* 0x0000000604047291 */ /* 0x004fe4000f8ec0ff */
[----:B------:R-:W-:-:S07]  /*39d0*/  ULEA UR6, UR16, UR5, 0x3 ;  /* 0x0000000510067291 */ /* 0x000fce000f8e18ff */
[----:B------:R2:W-:Y:S02]  /*39e0*/  @P0 STS.U8 [UR4+0x1c], R0 ;  /* 0x00001c00ff000988 */ /* 0x0005e40008000004 */
[----:B------:R-:W4:Y:S02]  /*39f0*/  SYNCS.PHASECHK.TRANS64.TRYWAIT P0, [UR6], R2 ;  /* 0x00000002ff0075a7 */ /* 0x000f240008001106 */
[----:B--2-4-:R-:W-:Y:S05]  /*3a00*/  @!P0 BRA `(.L_x_66) ;  /* 0x0000005800ec8947 */ /* 0x014fea0003800000 */
.L_x_155:
[----:B-1----:R-:W-:-:S04]  /*3a10*/  UIADD3 UR7, UPT, UPT, UR16, 0x1, URZ ;  /* 0x0000000110077890 */ /* 0x002fc8000fffe0ff */
[----:B------:R-:W-:-:S04]  /*3a20*/  UISETP.NE.AND UP0, UPT, UR7, 0x4, UPT ;  /* 0x000000040700788c */ /* 0x000fc8000bf05270 */
[----:B------:R-:W-:Y:S02]  /*3a30*/  USEL UR8, URZ, 0x1, UP0 ;  /* 0x00000001ff087887 */ /* 0x000fe40008000000 */
[----:B------:R-:W-:-:S04]  /*3a40*/  USEL UR7, UR7, URZ, UP0 ;  /* 0x000000ff07077287 */ /* 0x000fc80008000000 */
[----:B------:R-:W-:Y:S01]  /*3a50*/  ULEA UR6, UR7, UR5, 0x3 ;  /* 0x0000000507067291 */ /* 0x000fe2000f8e18ff */
[----:B--2---:R-:W-:-:S04]  /*3a60*/  LOP3.LUT R2, R11, UR8, RZ, 0x3c, !PT ;  /* 0x000000080b027c12 */ /* 0x004fc8000f8e3cff */
[----:B------:R-:W-:-:S04]  /*3a70*/  SHF.L.U32 R3, R2, 0x1f, RZ ;  /* 0x0000001f02037819 */ /* 0x000fc800000006ff */
[----:B------:R-:W1:Y:S02]  /*3a80*/  SYNCS.PHASECHK.TRANS64.TRYWAIT P0, [UR6], R3 ;  /* 0x00000003ff0075a7 */ /* 0x000e640008001106 */
[----:B-1----:R-:W-:Y:S05]  /*3a90*/  @!P0 BRA `(.L_x_67) ;  /* 0x0000005800e08947 */ /* 0x002fea0003800000 */
.L_x_157:
        /* <DEDUP_REMOVED lines=9> */
.L_x_159:
[----:B------:R-:W-:-:S04]  /*3b30*/  UIADD3 UR7, UPT, UPT, UR7, 0x1, URZ ;  /* 0x0000000107077890 */ /* 0x000fc8000fffe0ff */
[----:B------:R-:W-:-:S04]  /*3b40*/  UISETP.NE.AND UP0, UPT, UR7, 0x4, UPT ;  /* 0x000000040700788c */ /* 0x000fc8000bf05270 */
[----:B------:R-:W-:Y:S02]  /*3b50*/  USEL UR6, URZ, 0x1, UP0 ;  /* 0x00000001ff067887 */ /* 0x000fe40008000000 */
[----:B------:R-:W-:-:S04]  /*3b60*/  USEL UR7, UR7, URZ, UP0 ;  /* 0x000000ff07077287 */ /* 0x000fc80008000000 */
[----:B------:R-:W-:Y:S01]  /*3b70*/  ULEA UR7, UR7, UR5, 0x3 ;  /* 0x0000000507077291 */ /* 0x000fe2000f8e18ff */
[----:B------:R-:W-:-:S04]  /*3b80*/  LOP3.LUT R2, R2, UR6, RZ, 0x3c, !PT ;  /* 0x0000000602027c12 */ /* 0x000fc8000f8e3cff */
[----:B------:R-:W-:-:S04]  /*3b90*/  SHF.L.U32 R2, R2, 0x1f, RZ ;  /* 0x0000001f02027819 */ /* 0x000fc800000006ff */
[----:B------:R-:W2:Y:S02]  /*3ba0*/  SYNCS.PHASECHK.TRANS64.TRYWAIT P0, [UR7], R2 ;  /* 0x00000002ff0075a7 */ /* 0x000ea40008001107 */
[----:B--2---:R-:W-:Y:S05]  /*3bb0*/  @!P0 BRA `(.L_x_69) ;  /* 0x0000005800c88947 */ /* 0x004fea0003800000 */
.L_x_161:
[----:B------:R-:W-:Y:S01]  /*3bc0*/  NOP ;  /* 0x0000000000007918 */ /* 0x000fe20000000000 */
[----:B-1----:R-:W1:Y:S01]  /*3bd0*/  LDS R0, [UR4+0x14] ;  /* 0x00001404ff007984 */ /* 0x002e620008000800 */
[----:B------:R-:W-:Y:S01]  /*3be0*/  ULOP3.LUT UR6, UR17, 0xffff, URZ, 0xc0, !UPT ;  /* 0x0000ffff11067892 */ /* 0x000fe2000f8ec0ff */
[----:B------:R-:W-:Y:S01]  /*3bf0*/  UMOV UR8, 0xffff ;  /* 0x0000ffff00087882 */ /* 0x000fe20000000000 */
[----:B------:R-:W-:Y:S02]  /*3c00*/  UMOV UR5, 0x1 ;  /* 0x0000000100057882 */ /* 0x000fe40000000000 */
[----:B------:R-:W-:-:S04]  /*3c10*/  USHF.R.U32.HI UR6, URZ, 0x5, UR6 ;  /* 0x00000005ff067899 */ /* 0x000fc80008011606 */
[----:B------:R-:W-:Y:S02]  /*3c20*/  USHF.L.U32 UR8, UR8, UR6, URZ ;  /* 0x0000000608087299 */ /* 0x000fe400080006ff */
[----:B------:R-:W-:-:S04]  /*3c30*/  USHF.L.U32 UR5, UR5, UR6, URZ ;  /* 0x0000000605057299 */ /* 0x000fc800080006ff */
[----:B-1----:R-:W-:-:S04]  /*3c40*/  LOP3.LUT R0, R0, UR8, RZ, 0xc0, !PT ;  /* 0x0000000800007c12 */ /* 0x002fc8000f8ec0ff */
[----:B------:R-:W-:-:S13]  /*3c50*/  ISETP.NE.AND P0, PT, R0, UR8, PT ;  /* 0x0000000800007c0c */ /* 0x000fda000bf05270 */
[----:B------:R-:W-:Y:S05]  /*3c60*/  @P0 BRA `(.L_x_70) ;  /* 0x0000000000580947 */ /* 0x000fea0003800000 */
[----:B------:R-:W1:Y:S02]  /*3c70*/  LDS R0, [UR4+0x18] ;  /* 0x00001804ff007984 */ /* 0x000e640008000800 */
[----:B-1----:R-:W-:-:S04]  /*3c80*/  LOP3.LUT R0, R0, UR5, RZ, 0xc0, !PT ;  /* 0x0000000500007c12 */ /* 0x002fc8000f8ec0ff */
[----:B------:R-:W-:-:S13]  /*3c90*/  ISETP.NE.AND P0, PT, R0, UR5, PT ;  /* 0x0000000500007c0c */ /* 0x000fda000bf05270 */
[----:B------:R-:W-:Y:S05]  /*3ca0*/  @P0 BRA `(.L_x_71) ;  /* 0x00000000003c0947 */ /* 0x000fea0003800000 */
[----:B------:R-:W1:Y:S01]  /*3cb0*/  S2R R2, SR_LANEID ;  /* 0x0000000000027919 */ /* 0x000e620000000000 */
[----:B------:R-:W-:Y:S01]  /*3cc0*/  ULOP3.LUT UR8, URZ, UR8, URZ, 0x33, !UPT ;  /* 0x00000008ff087292 */ /* 0x000fe2000f8e33ff */
[----:B------:R-:W-:Y:S02]  /*3cd0*/  VOTEU.ANY UR7, UPT, PT ;  /* 0x0000000000077886 */ /* 0x000fe400038e0100 */
[----:B------:R-:W-:-:S03]  /*3ce0*/  UFLO.U32 UR7, UR7 ;  /* 0x00000007000772bd */ /* 0x000fc600080e0000 */
[----:B------:R-:W-:-:S04]  /*3cf0*/  IMAD.U32 R0, RZ, RZ, UR8 ;  /* 0x00000008ff007e24 */ /* 0x000fc8000f8e00ff */
[----:B------:R2:W4:Y:S02]  /*3d00*/  REDUX UR6, R0 ;  /* 0x00000000000673c4 */ /* 0x0005240000000000 */
[----:B------:R1:W-:Y:S02]  /*3d10*/  UTCATOMSWS.AND URZ, UR8 ;  /* 0x0000000800ff79e3 */ /* 0x0003e40008000000 */
[----:B-1----:R-:W-:Y:S02]  /*3d20*/  ISETP.EQ.U32.AND P0, PT, R2, UR7, PT ;  /* 0x0000000702007c0c */ /* 0x002fe4000bf02070 */
[----:B--2---:R-:W-:Y:S02]  /*3d30*/  LOP3.LUT R0, RZ, UR5, RZ, 0x33, !PT ;  /* 0x00000005ff007c12 */ /* 0x004fe4000f8e33ff */
[----:B----4-:R-:W-:Y:S02]  /*3d40*/  MOV R2, UR6 ;  /* 0x0000000600027c02 */ /* 0x010fe40008000f00 */
[----:B------:R-:W1:Y:S07]  /*3d50*/  REDUX UR5, R0 ;  /* 0x00000000000573c4 */ /* 0x000e6e0000000000 */
[----:B------:R2:W-:Y:S01]  /*3d60*/  @P0 ATOMS.AND RZ, [UR4+0x14], R2 ;  /* 0x00001402ffff098c */ /* 0x0005e2000a800004 */
[----:B-1----:R-:W-:-:S05]  /*3d70*/  IMAD.U32 R0, RZ, RZ, UR5 ;  /* 0x00000005ff007e24 */ /* 0x002fca000f8e00ff */
[----:B------:R2:W-:Y:S01]  /*3d80*/  @P0 ATOMS.AND RZ, [UR4+0x18], R0 ;  /* 0x00001800ffff098c */ /* 0x0005e2000a800004 */
[----:B------:R-:W-:Y:S05]  /*3d90*/  BRA `(.L_x_72) ;  /* 0x0000000000147947 */ /* 0x000fea0003800000 */
.L_x_71:
[----:B------:R-:W-:Y:S02]  /*3da0*/  MOV R2, 0x3dc0 ;  /* 0x00003dc000027802 */ /* 0x000fe40000000f00 */
[----:B---3-5:R-:W-:Y:S05]  /*3db0*/  CALL.REL.NOINC `($__internal_0_$__cuda_sm10x_tcgen05_guardrail_trap_col_being_dealloced_not_returned_by_alloc) ;  /* 0x0000005c00b07944 */ /* 0x028fea0003c00000 */
[----:B------:R-:W-:Y:S05]  /*3dc0*/  BRA `(.L_x_72) ;  /* 0x0000000000087947 */ /* 0x000fea0003800000 */
.L_x_70:
[----:B------:R-:W-:Y:S02]  /*3dd0*/  MOV R2, 0x3df0 ;  /* 0x00003df000027802 */ /* 0x000fe40000000f00 */
[----:B---3-5:R-:W-:Y:S05]  /*3de0*/  CALL.REL.NOINC `($__internal_2_$__cuda_sm10x_tcgen05_guardrail_trap_unallocated_columns_being_dealloced) ;  /* 0x0000005c00bc7944 */ /* 0x028fea0003c00000 */
.L_x_72:
[----:B------:R-:W-:Y:S01]  /*3df0*/  NOP ;  /* 0x0000000000007918 */ /* 0x000fe20000000000 */
[----:B------:R-:W-:Y:S05]  /*3e00*/  EXIT ;  /* 0x000000000000794d */ /* 0x000fea0003800000 */
.L_x_54:
[----:B------:R-:W-:-:S09]  /*3e10*/  UISETP.NE.OR UP4, UPT, UR5, 0x3, !UP4 ;  /* 0x000000030500788c */ /* 0x000fd2000e785670 */
[----:B------:R-:W-:Y:S05]  /*3e20*/  BRA.U UP4, `(.L_x_73) ;  /* 0x0000000d04fc7547 */ /* 0x000fea000b800000 */
[----:B------:R-:W1:Y:S01]  /*3e30*/  LDC R0, c[0x0][0xb30] ;  /* 0x0002cc00ff007b82 */ /* 0x000e620000000800 */
[----:B------:R-:W-:Y:S01]  /*3e40*/  UMOV UR4, 0x400 ;  /* 0x0000040000047882 */ /* 0x000fe20000000000 */
[----:B------:R-:W-:Y:S01]  /*3e50*/  HFMA2 R31, -RZ, RZ, 0, 0 ;  /* 0x00000000ff1f7431 */ /* 0x000fe200000001ff */
[----:B------:R-:W-:Y:S01]  /*3e60*/  ULEA UR4, UR37, UR4, 0x18 ;  /* 0x0000000425047291 */ /* 0x000fe2000f8ec0ff */
[----:B------:R-:W-:Y:S01]  /*3e70*/  IMAD.MOV.U32 R33, RZ, RZ, 0x1 ;  /* 0x00000001ff217424 */ /* 0x000fe200078e00ff */
[----:B------:R-:W-:Y:S01]  /*3e80*/  MOV R29, 0x2000 ;  /* 0x00002000001d7802 */ /* 0x000fe20000000f00 */
[----:B------:R-:W-:Y:S01]  /*3e90*/  IMAD.MOV.U32 R32, RZ, RZ, RZ ;  /* 0x000000ffff207224 */ /* 0x000fe200078e00ff */
[----:B------:R-:W-:Y:S01]  /*3ea0*/  UIADD3 UR5, UPT, UPT, UR4, 0x48, URZ ;  /* 0x0000004804057890 */ /* 0x000fe2000fffe0ff */
[----:B------:R-:W2:Y:S01]  /*3eb0*/  LDC R28, c[0x0][0x370] ;  /* 0x0000dc00ff1c7b82 */ /* 0x000ea20000000800 */
[----:B------:R-:W-:Y:S02]  /*3ec0*/  UPLOP3.LUT UP0, UPT, UPT, UPT, UPT, 0x40, 0x4 ;  /* 0x000000000004789c */ /* 0x000fe40003f0e870 */
[----:B------:R-:W-:-:S02]  /*3ed0*/  UIADD3 UR33, UPT, UPT, UR4, 0x30, URZ ;  /* 0x0000003004217890 */ /* 0x000fc4000fffe0ff */
[----:B------:R-:W-:Y:S02]  /*3ee0*/  UIADD3 UR25, UPT, UPT, UR4, 0x38, URZ ;  /* 0x0000003804197890 */ /* 0x000fe4000fffe0ff */
[----:B------:R-:W-:Y:S01]  /*3ef0*/  UIADD3 UR17, UPT, UPT, UR4, 0x40, URZ ;  /* 0x0000004004117890 */ /* 0x000fe2000fffe0ff */
[----:B------:R-:W3:Y:S01]  /*3f00*/  LDC R3, c[0x0][0xb0c] ;  /* 0x0002c300ff037b82 */ /* 0x000ee20000000800 */
[----:B------:R-:W-:-:S07]  /*3f10*/  UPRMT UR5, UR37, 0x654, UR5 ;  /* 0x0000065425057896 */ /* 0x000fce0008000005 */
[----:B------:R-:W4:Y:S01]  /*3f20*/  LDC R22, c[0x0][0xb20] ;  /* 0x0002c800ff167b82 */ /* 0x000f220000000800 */
[----:B-1----:R-:W-:-:S07]  /*3f30*/  ISETP.NE.AND P1, PT, R0, 0x1, PT ;  /* 0x000000010000780c */ /* 0x002fce0003f25270 */
[----:B------:R-:W1:Y:S08]  /*3f40*/  LDC.64 R34, c[0x0][0x348] ;  /* 0x0000d200ff227b82 */ /* 0x000e700000000a00 */
[----:B------:R-:W1:Y:S08]  /*3f50*/  LDC.64 R14, c[0x0][0x888] ;  /* 0x00022200ff0e7b82 */ /* 0x000e700000000a00 */
[----:B------:R-:W1:Y:S08]  /*3f60*/  LDC.64 R18, c[0x0][0xb10] ;  /* 0x0002c400ff127b82 */ /* 0x000e700000000a00 */
[----:B------:R-:W1:Y:S08]  /*3f70*/  LDC.64 R6, c[0x0][0xb18] ;  /* 0x0002c600ff067b82 */ /* 0x000e700000000a00 */
[----:B------:R-:W1:Y:S08]  /*3f80*/  LDC.64 R4, c[0x0][0xb28] ;  /* 0x0002ca00ff047b82 */ /* 0x000e700000000a00 */
[----:B------:R-:W1:Y:S08]  /*3f90*/  LDC.64 R16, c[0x0][0x890] ;  /* 0x00022400ff107b82 */ /* 0x000e700000000a00 */
[----:B--234-:R-:W1:Y:S02]  /*3fa0*/  LDC R23, c[0x0][0x374] ;  /* 0x0000dd00ff177b82 */ /* 0x01ce640000000800 */
.L_x_84:
[C---:B------:R-:W-:Y:S02]  /*3fb0*/  LEA R0, R32.reuse, UR4, 0x3 ;  /* 0x0000000420007c11 */ /* 0x040fe4000f8e18ff */
[----:B------:R-:W-:Y:S02]  /*3fc0*/  SHF.L.U32 R2, R31, 0x1f, RZ ;  /* 0x0000001f1f027819 */ /* 0x000fe400000006ff */
[----:B------:R-:W-:Y:S02]  /*3fd0*/  LEA R24, R32, UR4, 0x4 ;  /* 0x0000000420187c11 */ /* 0x000fe4000f8e20ff */
[----:B--2---:R-:W2:Y:S02]  /*3fe0*/  SYNCS.PHASECHK.TRANS64.TRYWAIT P0, [R0+URZ+0x80], R2 ;  /* 0x00008002000075a7 */ /* 0x004ea400080011ff */
[----:B--2---:R-:W-:Y:S05]  /*3ff0*/  @!P0 BRA `(.L_x_74) ;  /* 0x0000005400d08947 */ /* 0x004fea0003800000 */
.L_x_162:
[----:B------:R-:W-:Y:S01]  /*4000*/  ISETP.GE.AND P0, PT, R40, 0x1, PT ;  /* 0x000000012800780c */ /* 0x000fe20003f06270 */
[----:B------:R-:W3:Y:S01]  /*4010*/  LDS.128 R24, [R24+0x110] ;  /* 0x0001100018187984 */ /* 0x000ee20000000c00 */
[----:B--2---:R-:W-:Y:S01]  /*4020*/  VIADD R0, R0, 0x90 ;  /* 0x0000009000007836 */ /* 0x004fe20000000000 */
[----:B------:R-:W-:Y:S01]  /*4030*/  @!PT LDS RZ, [RZ] ;  /* 0x00000000fffff984 */ /* 0x000fe20000000800 */
[----:B------:R-:W-:Y:S01]  /*4040*/  @!PT LDS RZ, [RZ] ;  /* 0x00000000fffff984 */ /* 0x000fe20000000800 */
[----:B------:R-:W-:Y:S01]  /*4050*/  @!PT LDS RZ, [RZ] ;  /* 0x00000000fffff984 */ /* 0x000fe20000000800 */
[----:B------:R-:W-:Y:S01]  /*4060*/  @!PT LDS RZ, [RZ] ;  /* 0x00000000fffff984 */ /* 0x000fe20000000800 */
[----:B------:R2:W-:Y:S06]  /*4070*/  MEMBAR.ALL.CTA ;  /* 0x0000000000007992 */ /* 0x0005ec0000008000 */
[----:B--2---:R-:W2:Y:S01]  /*4080*/  FENCE.VIEW.ASYNC.S ;  /* 0x00000000000073c6 */ /* 0x004ea20000000000 */
[----:B------:R-:W-:Y:S04]  /*4090*/  PRMT R0, RZ, 0x654, R0 ;  /* 0x00000654ff007816 */ /* 0x000fe80000000000 */
[----:B--2---:R2:W-:Y:S01]  /*40a0*/  SYNCS.ARRIVE.TRANS64.RED.A1T0 RZ, [R0+URZ], RZ ;  /* 0x000000ff00ff79a7 */ /* 0x0045e200081004ff */
[----:B---3--:R-:W-:Y:S11]  /*40b0*/  LOP3.LUT P3, RZ, R26, 0x1, RZ, 0xc0, !PT ;  /* 0x000000011aff7812 */ /* 0x008ff6000786c0ff */
[----:B------:R-:W-:Y:S02]  /*40c0*/  @!UPT UIADD3 URZ, UPT, UPT, URZ, URZ, URZ ;  /* 0x000000fffffff290 */ /* 0x000fe4000fffe0ff */
[----:B------:R-:W-:Y:S02]  /*40d0*/  @P3 MOV R11, R24 ;  /* 0x00000018000b3202 */ /* 0x000fe40000000f00 */
[----:B------:R-:W-:Y:S01]  /*40e0*/  @P3 LOP3.LUT R10, R25, 0xffff, RZ, 0xc0, !PT ;  /* 0x0000ffff190a3812 */ /* 0x000fe200078ec0ff */
[----:B--2---:R-:W-:Y:S06]  /*40f0*/  @!P0 BRA `(.L_x_75) ;  /* 0x0000000000a48947 */ /* 0x004fec0003800000 */
[-C--:B-1----:R-:W-:Y:S01]  /*4100*/  IMAD.HI.U32 R0, R23, R7.reuse, RZ ;  /* 0x0000000717007227 */ /* 0x082fe200078e00ff */
[----:B------:R-:W-:Y:S02]  /*4110*/  ISETP.NE.AND P0, PT, R6, 0x1, PT ;  /* 0x000000010600780c */ /* 0x000fe40003f05270 */
[----:B------:R-:W-:Y:S01]  /*4120*/  ISETP.NE.AND P2, PT, R40, 0x1, PT ;  /* 0x000000012800780c */ /* 0x000fe20003f45270 */
[----:B------:R-:W-:Y:S01]  /*4130*/  IMAD.HI.U32 R9, R28, R18, RZ ;  /* 0x000000121c097227 */ /* 0x000fe200078e00ff */
[----:B------:R-:W-:Y:S02]  /*4140*/  SHF.R.U32.HI R0, RZ, R22, R0 ;  /* 0x00000016ff007219 */ /* 0x000fe40000011600 */
[----:B------:R-:W-:Y:S01]  /*4150*/  ISETP.NE.AND P4, PT, R3, 0x1, PT ;  /* 0x000000010300780c */ /* 0x000fe20003f85270 */
[----:B------:R-:W-:Y:S01]  /*4160*/  IMAD.HI.U32 R13, R10, R7, RZ ;  /* 0x000000070a0d7227 */ /* 0x000fe200078e00ff */
[----:B------:R-:W-:Y:S02]  /*4170*/  SHF.R.U32.HI R9, RZ, R19, R9 ;  /* 0x00000013ff097219 */ /* 0x000fe40000011609 */
[----:B------:R-:W-:Y:S01]  /*4180*/  SEL R0, R23, R0, !P0 ;  /* 0x0000000017007207 */ /* 0x000fe20004000000 */
[----:B------:R-:W-:Y:S01]  /*4190*/  IMAD.HI.U32 R12, R11, R18, RZ ;  /* 0x000000120b0c7227 */ /* 0x000fe200078e00ff */
[----:B------:R-:W-:Y:S03]  /*41a0*/  SEL R9, R28, R9, !P4 ;  /* 0x000000091c097207 */ /* 0x000fe60006000000 */
[-C--:B------:R-:W-:Y:S01]  /*41b0*/  IMAD.HI.U32 R8, R0, R4.reuse, RZ ;  /* 0x0000000400087227 */ /* 0x080fe200078e00ff */
[----:B------:R-:W-:Y:S03]  /*41c0*/  SHF.R.U32.HI R12, RZ, R19, R12 ;  /* 0x00000013ff0c7219 */ /* 0x000fe6000001160c */
[----:B------:R-:W-:Y:S01]  /*41d0*/  IMAD.HI.U32 R2, R9, R4, RZ ;  /* 0x0000000409027227 */ /* 0x000fe200078e00ff */
[-C--:B------:R-:W-:Y:S02]  /*41e0*/  @P2 SHF.R.U32.HI R0, RZ, R5.reuse, R8 ;  /* 0x00000005ff002219 */ /* 0x080fe40000011608 */
[----:B------:R-:W-:Y:S02]  /*41f0*/  SHF.R.U32.HI R8, RZ, R22, R13 ;  /* 0x00000016ff087219 */ /* 0x000fe4000001160d */
[----:B------:R-:W-:Y:S01]  /*4200*/  @P2 SHF.R.U32.HI R9, RZ, R5, R2 ;  /* 0x00000005ff092219 */ /* 0x000fe20000011602 */
[----:B------:R-:W-:Y:S01]  /*4210*/  IMAD R0, R40, R0, RZ ;  /* 0x0000000028007224 */ /* 0x000fe200078e02ff */
[----:B------:R-:W-:Y:S02]  /*4220*/  SEL R8, R10, R8, !P0 ;  /* 0x000000080a087207 */ /* 0x000fe40004000000 */
[----:B------:R-:W-:Y:S01]  /*4230*/  SEL R2, R11, R12, !P4 ;  /* 0x0000000c0b027207 */ /* 0x000fe20006000000 */
[----:B------:R-:W-:Y:S01]  /*4240*/  IMAD R12, R40, R9, RZ ;  /* 0x00000009280c7224 */ /* 0x000fe200078e02ff */
[C---:B------:R-:W-:Y:S01]  /*4250*/  ISETP.GE.AND P0, PT, R8.reuse, R0, PT ;  /* 0x000000000800720c */ /* 0x040fe20003f06270 */
[----:B------:R-:W-:Y:S03]  /*4260*/  IMAD.HI.U32 R0, R8, R4, RZ ;  /* 0x0000000408007227 */ /* 0x000fe600078e00ff */
[----:B------:R-:W-:Y:S02]  /*4270*/  ISETP.GE.OR P0, PT, R2, R12, P0 ;  /* 0x0000000c0200720c */ /* 0x000fe40000706670 */
[-C--:B------:R-:W-:Y:S04]  /*4280*/  SHF.R.U32.HI R0, RZ, R5.reuse, R0 ;  /* 0x00000005ff007219 */ /* 0x080fe80000011600 */
[----:B------:R-:W-:Y:S05]  /*4290*/  SEL R13, R8, R0, !P2 ;  /* 0x00000000080d7207 */ /* 0x000fea0005000000 */
[----:B------:R-:W-:Y:S02]  /*42a0*/  IMAD.MOV R12, RZ, RZ, -R13 ;  /* 0x000000ffff0c7224 */ /* 0x000fe400078e0a0d */
[----:B------:R-:W-:Y:S04]  /*42b0*/  @!P0 IMAD.HI.U32 R0, R2, R4, RZ ;  /* 0x0000000402008227 */ /* 0x000fe800078e00ff */
[----:B------:R-:W-:Y:S01]  /*42c0*/  IMAD R12, R40, R12, R8 ;  /* 0x0000000c280c7224 */ /* 0x000fe200078e0208 */
[----:B------:R-:W-:Y:S04]  /*42d0*/  @!P0 SHF.R.U32.HI R0, RZ, R5, R0 ;  /* 0x00000005ff008219 */ /* 0x000fe80000011600 */
[----:B------:R-:W-:Y:S04]  /*42e0*/  @!P0 SEL R0, R2, R0, !P2 ;  /* 0x0000000002008207 */ /* 0x000fe80005000000 */
[----:B------:R-:W-:Y:S01]  /*42f0*/  @!P0 IADD3 R13, PT, PT, R13, -R0, RZ ;  /* 0x800000000d0d8210 */ /* 0x000fe20007ffe0ff */
[----:B------:R-:W-:Y:S01]  /*4300*/  @!P0 IMAD R0, R9, R12, R0 ;  /* 0x0000000c09008224 */ /* 0x000fe200078e0200 */
[----:B------:R-:W-:Y:S01]  /*4310*/  IADD3 R9, PT, PT, -R8, RZ, RZ ;  /* 0x000000ff08097210 */ /* 0x000fe20007ffe1ff */
[--C-:B------:R-:W-:Y:S02]  /*4320*/  IMAD.MOV R12, RZ, RZ, -R2.reuse ;  /* 0x000000ffff0c7224 */ /* 0x100fe400078e0a02 */
[----:B------:R-:W-:Y:S02]  /*4330*/  @!P0 IMAD R8, R13, R40, R2 ;  /* 0x000000280d088224 */ /* 0x000fe400078e0202 */
[----:B------:R-:W-:Y:S02]  /*4340*/  @!P0 IMAD.MOV.U32 R2, RZ, RZ, R0 ;  /* 0x000000ffff028224 */ /* 0x000fe400078e0000 */
[----:B------:R-:W-:Y:S02]  /*4350*/  IMAD R11, R3, R12, R11 ;  /* 0x0000000c030b7224 */ /* 0x000fe400078e020b */
[----:B------:R-:W-:Y:S02]  /*4360*/  IMAD R10, R6, R9, R10 ;  /* 0x00000009060a7224 */ /* 0x000fe400078e020a */
[----:B------:R-:W-:Y:S02]  /*4370*/  IMAD R11, R2, R3, R11 ;  /* 0x00000003020b7224 */ /* 0x000fe400078e020b */
[----:B------:R-:W-:Y:S02]  /*4380*/  IMAD R10, R8, R6, R10 ;  /* 0x00000006080a7224 */ /* 0x000fe400078e020a */
.L_x_75:
[----:B------:R-:W-:Y:S05]  /*4390*/  BRA.U UP0, `(.L_x_76) ;  /* 0x0000000100107547 */ /* 0x000fea000b800000 */
[----:B------:R-:W-:Y:S04]  /*43a0*/  MOV R2, UR7 ;  /* 0x0000000700027c02 */ /* 0x000fe80008000f00 */
[----:B------:R-:W-:Y:S04]  /*43b0*/  SHF.L.U32 R2, R2, 0x1f, RZ ;  /* 0x0000001f02027819 */ /* 0x000fe800000006ff */
[----:B------:R-:W2:Y:S02]  /*43c0*/  SYNCS.PHASECHK.TRANS64.TRYWAIT P0, [UR4+0x78], R2 ;  /* 0x00007802ff0075a7 */ /* 0x000ea40008001104 */
[----:B--2---:R-:W-:Y:S05]  /*43d0*/  @!P0 BRA `(.L_x_77) ;  /* 0x0000005000ec8947 */ /* 0x004fea0003800000 */
.L_x_76:
[----:B-1----:R-:W-:Y:S02]  /*43e0*/  ISETP.NE.U32.AND P0, PT, R16, RZ, PT ;  /* 0x000000ff1000720c */ /* 0x002fe40003f05070 */
[----:B------:R-:W-:Y:S02]  /*43f0*/  R2UR UR35, R21 ;  /* 0x00000000152372ca */ /* 0x000fe400000e0000 */
[----:B------:R-:W-:Y:S02]  /*4400*/  R2UR UR34, R20 ;  /* 0x00000000142272ca */ /* 0x000fe400000e0000 */
[----:B------:R-:W-:Y:S02]  /*4410*/  ISETP.NE.AND.EX P0, PT, R17, RZ, PT, P0 ;  /* 0x000000ff1100720c */ /* 0x000fe40003f05300 */
[----:B------:R-:W-:Y:S02]  /*4420*/  ISETP.NE.U32.AND P2, PT, R16, RZ, PT ;  /* 0x000000ff1000720c */ /* 0x000fe40003f45070 */
[----:B------:R-:W-:Y:S02]  /*4430*/  SHF.L.U32 R20, R33, 0x1f, RZ ;  /* 0x0000001f21147819 */ /* 0x000fe400000006ff */
[----:B------:R-:W-:Y:S03]  /*4440*/  ISETP.NE.AND.EX P2, PT, R17, RZ, PT, P2 ;  /* 0x000000ff1100720c */ /* 0x000fe60003f45320 */
[----:B------:R-:W-:Y:S02]  /*4450*/  USHF.L.U32 UR35, UR35, 0x7, URZ ;  /* 0x0000000723237899 */ /* 0x000fe400080006ff */
[----:B------:R-:W-:Y:S02]  /*4460*/  USHF.L.U32 UR34, UR34, 0x7, URZ ;  /* 0x0000000722227899 */ /* 0x000fe400080006ff */
[----:B------:R-:W-:Y:S10]  /*4470*/  @!P0 BRA `(.L_x_78) ;  /* 0x00000000002c8947 */ /* 0x000ff40003800000 */
[----:B------:R-:W-:Y:S01]  /*4480*/  ISETP.NE.U32.AND P0, PT, R14, RZ, PT ;  /* 0x000000ff0e00720c */ /* 0x000fe20003f05070 */
[----:B------:R-:W-:Y:S03]  /*4490*/  IMAD.MOV.U32 R88, RZ, RZ, 0x1 ;  /* 0x00000001ff587424 */ /* 0x000fe600078e00ff */
[----:B------:R-:W-:Y:S11]  /*44a0*/  ISETP.NE.AND.EX P0, PT, R15, RZ, PT, P0 ;  /* 0x000000ff0f00720c */ /* 0x000ff60003f05300 */
[----:B------:R-:W-:Y:S02]  /*44b0*/  @!UPT UIADD3 URZ, UPT, UPT, URZ, URZ, URZ ;  /* 0x000000fffffff290 */ /* 0x000fe4000fffe0ff */
[----:B------:R-:W1:Y:S01]  /*44c0*/  @P0 LDC.64 R8, c[0x0][0x888] ;  /* 0x00022200ff080b82 */ /* 0x000e620000000a00 */
[----:B--2---:R-:W-:Y:S04]  /*44d0*/  @P0 IMAD R0, R16, UR36, RZ ;  /* 0x0000002410000c24 */ /* 0x004fe8000f8e02ff */
[----:B-1----:R-:W-:Y:S04]  /*44e0*/  @P0 IMAD.WIDE R8, R0, 0x4, R8 ;  /* 0x0000000400080825 */ /* 0x002fe800078e0208 */
[----:B------:R-:W-:Y:S01]  /*44f0*/  HFMA2 R0, -RZ, RZ, 0, 5.9604644775390625e-08 ;  /* 0x00000001ff007431 */ /* 0x000fe200000001ff */
[----:B-----5:R1:W5:Y:S04]  /*4500*/  @P0 LDG.E R49, desc[UR46][R8.64] ;  /* 0x0000002e08310981 */ /* 0x020368000c1e1900 */
[----:B------:R-:W-:Y:S01]  /*4510*/  @!P0 PRMT R88, R0, 0x7610, R88 ;  /* 0x0000761000588816 */ /* 0x000fe20000000058 */
[----:B-1----:R-:W3:Y:S06]  /*4520*/  @!P0 LDC R49, c[0x0][0x880] ;  /* 0x00022000ff318b82 */ /* 0x002eec0000000800 */
.L_x_78:
[----:B---3-5:R-:W-:Y:S01]  /*4530*/  @!P2 FSETP.EQ.AND P0, PT, R49, RZ, PT ;  /* 0x000000ff3100a20b */ /* 0x028fe20003f02000 */
[----:B------:R-:W-:Y:S01]  /*4540*/  @!UPT UIADD3 URZ, UPT, UPT, URZ, URZ, URZ ;  /* 0x000000fffffff290 */ /* 0x000fe2000fffe0ff */
[----:B------:R-:W-:Y:S11]  /*4550*/  @!P2 BRA `(.L_x_79) ;  /* 0x000000000018a947 */ /* 0x000ff60003800000 */
[----:B------:R-:W-:Y:S02]  /*4560*/  LOP3.LUT P2, RZ, R88, 0xff, RZ, 0xc0, !PT ;  /* 0x000000ff58ff7812 */ /* 0x000fe4000784c0ff */
[----:B------:R-:W-:Y:S04]  /*4570*/  ISETP.NE.U32.AND P0, PT, R14, RZ, PT ;  /* 0x000000ff0e00720c */ /* 0x000fe80003f05070 */
[----:B------:R-:W-:Y:S04]  /*4580*/  ISETP.NE.AND.EX P0, PT, R15, RZ, PT, P0 ;  /* 0x000000ff0f00720c */ /* 0x000fe80003f05300 */
[----:B------:R-:W-:Y:S03]  /*4590*/  PLOP3.LUT P0, PT, P0, PT, PT, 0x8, 0x80 ;  /* 0x000000000080781c */ /* 0x000fe6000070e170 */
[----:B------:R-:W-:Y:S11]  /*45a0*/  @P2 FSETP.EQ.AND P0, PT, R49, RZ, PT ;  /* 0x000000ff3100220b */ /* 0x000ff60003f02000 */
[----:B------:R-:W-:Y:S02]  /*45b0*/  @!UPT UIADD3 URZ, UPT, UPT, URZ, URZ, URZ ;  /* 0x000000fffffff290 */ /* 0x000fe4000fffe0ff */
.L_x_79:
[----:B------:R-:W1:Y:S01]  /*45c0*/  SYNCS.PHASECHK.TRANS64.TRYWAIT P2, [UR4+0x50], R20 ;  /* 0x00005014ff0075a7 */ /* 0x000e620008041104 */
[----:B------:R-:W-:Y:S04]  /*45d0*/  ELECT P4, URZ, PT ;  /* 0x0000000000ff782f */ /* 0x000fe80003880000 */
[----:B------:R-:W-:Y:S11]  /*45e0*/  PLOP3.LUT P4, PT, P0, P4, PT, 0xf2, 0x2f ;  /* 0x00000000002f781c */ /* 0x000ff60000789e72 */
[----:B------:R-:W-:Y:S02]  /*45f0*/  @!UPT UIADD3 URZ, UPT, UPT, URZ, URZ, URZ ;  /* 0x000000fffffff290 */ /* 0x000fe4000fffe0ff */
[----:B------:R-:W-:Y:S05]  /*4600*/  @!P4 IADD3 R8, P0, PT, R34, 0x580, RZ ;  /* 0x000005802208c810 */ /* 0x000fea0007f1e0ff */
[----:B--2---:R-:W-:Y:S01]  /*4610*/  @!P4 IMAD.X R2, RZ, RZ, R35, P0 ;  /* 0x000000ffff02c224 */ /* 0x004fe200000e0623 */
[----:B-1----:R-:W-:Y:S07]  /*4620*/  @!P2 BRA `(.L_x_80) ;  /* 0x000000500070a947 */ /* 0x002fee0003800000 */
.L_x_165:
[----:B------:R-:W-:Y:S01]  /*4630*/  @!P4 R2UR UR8, R8 ;  /* 0x000000000808c2ca */ /* 0x000fe200000e0000 */
[----:B------:R-:W-:Y:S01]  /*4640*/  VOTEU.ALL UP0, P4 ;  /* 0x0000000000ff7886 */ /* 0x000fe20002000000 */
[----:B------:R-:W-:Y:S01]  /*4650*/  @!P4 R2UR UR6, R2 ;  /* 0x000000000206c2ca */ /* 0x000fe200000e0000 */
[----:B-1----:R-:W-:Y:S01]  /*4660*/  @!P4 IMAD.MOV.U32 R0, RZ, RZ, 0x2000 ;  /* 0x00002000ff00c424 */ /* 0x002fe200078e00ff */
[----:B------:R-:W-:Y:S02]  /*4670*/  UMOV UR9, 0x10000000 ;  /* 0x1000000000097882 */ /* 0x000fe40000000000 */
[----:B------:R-:W-:Y:S01]  /*4680*/  @!UP0 UIADD3 UR32, UPT, UPT, UR4, 0x200, URZ ;  /* 0x0000020004208890 */ /* 0x000fe2000fffe0ff */
[----:B------:R-:W-:Y:S06]  /*4690*/  VOTEU.ALL UP0, P4 ;  /* 0x0000000000ff7886 */ /* 0x000fec0002000000 */
[----:B------:R-:W-:Y:S01]  /*46a0*/  IMAD.U32 R8, RZ, RZ, UR8 ;  /* 0x00000008ff087e24 */ /* 0x000fe2000f8e00ff */
[----:B------:R-:W-:Y:S01]  /*46b0*/  UMOV UR8, 0x0 ;  /* 0x0000000000087882 */ /* 0x000fe20000000000 */
[----:B------:R-:W-:Y:S01]  /*46c0*/  IMAD.U32 R9, RZ, RZ, UR6 ;  /* 0x00000006ff097e24 */ /* 0x000fe2000f8e00ff */
[----:B------:R-:W-:Y:S02]  /*46d0*/  UPRMT UR6, UR37, 0x654, UR33 ;  /* 0x0000065425067896 */ /* 0x000fe40008000021 */
[----:B------:R-:W-:Y:S02]  /*46e0*/  @!P4 R2UR UR10, R8 ;  /* 0x00000000080ac2ca */ /* 0x000fe400000e0000 */
[----:B------:R-:W-:Y:S02]  /*46f0*/  @!P4 R2UR UR11, R9 ;  /* 0x00000000090bc2ca */ /* 0x000fe400000e0000 */
[----:B------:R-:W-:Y:S05]  /*4700*/  @!P4 IADD3 R8, P0, PT, R34, 0x580, RZ ;  /* 0x000005802208c810 */ /* 0x000fea0007f1e0ff */
[----:B------:R-:W-:Y:S06]  /*4710*/  @!P4 IMAD.X R2, RZ, RZ, R35, P0 ;  /* 0x000000ffff02c224 */ /* 0x000fec00000e0623 */
[----:B------:R1:W-:Y:S01]  /*4720*/  @!UP0 UTMALDG.3D [UR32], [UR10], desc[UR8] ;  /* 0x000008200a0085b4 */ /* 0x0003e20008011000 */
[----:B------:R1:W-:Y:S01]  /*4730*/  @!P4 SYNCS.ARRIVE.TRANS64.RED.A0TR RZ, [UR4+0x30], R0 ;  /* 0x00003000ffffc9a7 */ /* 0x0003e20008300404 */
[----:B------:R-:W-:Y:S01]  /*4740*/  SYNCS.ARRIVE.TRANS64.RED.A1T0 RZ, [UR6], RZ ;  /* 0x000000ffffff79a7 */ /* 0x000fe20008100406 */
[----:B------:R-:W2:Y:S02]  /*4750*/  SYNCS.PHASECHK.TRANS64.TRYWAIT P2, [UR4+0x58], R20 ;  /* 0x00005814ff0075a7 */ /* 0x000ea40008041104 */
[----:B-12---:R-:W-:Y:S05]  /*4760*/  @!P2 BRA `(.L_x_81) ;  /* 0x000000500038a947 */ /* 0x006fea0003800000 */
.L_x_167:
[----:B------:R-:W-:Y:S01]  /*4770*/  @!P4 R2UR UR8, R8 ;  /* 0x000000000808c2ca */ /* 0x000fe200000e0000 */
[----:B------:R-:W-:Y:S01]  /*4780*/  VOTEU.ALL UP0, P4 ;  /* 0x0000000000ff7886 */ /* 0x000fe20002000000 */
[----:B------:R-:W-:Y:S01]  /*4790*/  @!P4 R2UR UR6, R2 ;  /* 0x000000000206c2ca */ /* 0x000fe200000e0000 */
[----:B-1----:R-:W-:Y:S01]  /*47a0*/  @!P4 IMAD.MOV.U32 R0, RZ, RZ, 0x2000 ;  /* 0x00002000ff00c424 */ /* 0x002fe200078e00ff */
[----:B------:R-:W-:Y:S01]  /*47b0*/  UMOV UR9, 0x10000000 ;  /* 0x1000000000097882 */ /* 0x000fe20000000000 */
[----:B------:R-:W-:Y:S01]  /*47c0*/  UMOV UR27, UR35 ;  /* 0x00000023001b7c82 */ /* 0x000fe20008000000 */
[----:B------:R-:W-:Y:S02]  /*47d0*/  @!UP0 UIADD3 UR26, UPT, UPT, UR34, 0x20, URZ ;  /* 0x00000020221a8890 */ /* 0x000fe4000fffe0ff */
[----:B------:R-:W-:Y:S01]  /*47e0*/  @!UP0 UIADD3 UR24, UPT, UPT, UR4, 0x2200, URZ ;  /* 0x0000220004188890 */ /* 0x000fe2000fffe0ff */
[----:B------:R-:W-:Y:S01]  /*47f0*/  VOTEU.ALL UP0, P4 ;  /* 0x0000000000ff7886 */ /* 0x000fe20002000000 */
[----:B------:R-:W-:Y:S03]  /*4800*/  UMOV UR28, UR36 ;  /* 0x00000024001c7c82 */ /* 0x000fe60008000000 */
        /* <DEDUP_REMOVED lines=13> */
.L_x_169:
[----:B------:R-:W2:Y:S01]  /*48e0*/  LDC.64 R12, c[0x0][0xb18] ;  /* 0x0002c600ff0c7b82 */ /* 0x000ea20000000a00 */
[----:B------:R-:W-:Y:S01]  /*48f0*/  @!P4 R2UR UR6, R2 ;  /* 0x000000000206c2ca */ /* 0x000fe200000e0000 */
[----:B------:R-:W-:Y:S01]  /*4900*/  VOTEU.ALL UP0, P4 ;  /* 0x0000000000ff7886 */ /* 0x000fe20002000000 */
[----:B------:R-:W-:Y:S01]  /*4910*/  @!P4 R2UR UR8, R8 ;  /* 0x000000000808c2ca */ /* 0x000fe200000e0000 */
[----:B-1----:R-:W-:Y:S01]  /*4920*/  @!P4 IMAD.MOV.U32 R0, RZ, RZ, 0x2000 ;  /* 0x00002000ff00c424 */ /* 0x002fe200078e00ff */
[----:B------:R-:W-:Y:S03]  /*4930*/  UMOV UR9, 0x10000000 ;  /* 0x1000000000097882 */ /* 0x000fe60000000000 */
[----:B------:R-:W1:Y:S01]  /*4940*/  @!P1 LDC R2, c[0x0][0xb0c] ;  /* 0x0002c300ff029b82 */ /* 0x000e620000000800 */
[----:B------:R-:W-:Y:S01]  /*4950*/  @!UP0 UIADD3 UR18, UPT, UPT, UR34, 0x40, URZ ;  /* 0x0000004022128890 */ /* 0x000fe2000fffe0ff */
[----:B------:R-:W-:Y:S01]  /*4960*/  @P3 SHF.R.U32.HI R30, RZ, 0x10, R25 ;  /* 0x00000010ff1e3819 */ /* 0x000fe20000011619 */
[----:B------:R-:W-:Y:S01]  /*4970*/  @!UP0 UIADD3 UR16, UPT, UPT, UR4, 0x4200, URZ ;  /* 0x0000420004108890 */ /* 0x000fe2000fffe0ff */
[----:B------:R-:W-:Y:S01]  /*4980*/  VIADD R32, R32, 0x1 ;  /* 0x0000000120207836 */ /* 0x000fe20000000000 */
[----:B------:R-:W-:Y:S01]  /*4990*/  VOTEU.ALL UP0, P4 ;  /* 0x0000000000ff7886 */ /* 0x000fe20002000000 */
[----:B------:R-:W-:Y:S01]  /*49a0*/  UMOV UR19, UR35 ;  /* 0x0000002300137c82 */ /* 0x000fe20008000000 */
[----:B------:R-:W-:Y:S01]  /*49b0*/  UMOV UR20, UR36 ;  /* 0x0000002400147c82 */ /* 0x000fe20008000000 */
[----:B------:R-:W-:Y:S01]  /*49c0*/  IMAD.U32 R9, RZ, RZ, UR6 ;  /* 0x00000006ff097e24 */ /* 0x000fe2000f8e00ff */
[----:B------:R-:W-:Y:S01]  /*49d0*/  UPRMT UR6, UR37, 0x654, UR17 ;  /* 0x0000065425067896 */ /* 0x000fe20008000011 */
[----:B------:R-:W-:Y:S01]  /*49e0*/  IMAD.U32 R8, RZ, RZ, UR8 ;  /* 0x00000008ff087e24 */ /* 0x000fe2000f8e00ff */
[----:B------:R-:W-:Y:S02]  /*49f0*/  UMOV UR8, 0x0 ;  /* 0x0000000000087882 */ /* 0x000fe40000000000 */
[----:B------:R-:W-:Y:S02]  /*4a00*/  @!P4 R2UR UR11, R9 ;  /* 0x00000000090bc2ca */ /* 0x000fe400000e0000 */
[----:B------:R-:W-:Y:S02]  /*4a10*/  @!P4 R2UR UR10, R8 ;  /* 0x00000000080ac2ca */ /* 0x000fe400000e0000 */
[----:B------:R-:W3:Y:S11]  /*4a20*/  LDC.64 R8, c[0x0][0xb10] ;  /* 0x0002c400ff087b82 */ /* 0x000ef60000000a00 */
[----:B------:R4:W-:Y:S01]  /*4a30*/  @!UP0 UTMALDG.3D [UR16], [UR10], desc[UR8] ;  /* 0x000008100a0085b4 */ /* 0x0009e20008011000 */
[----:B------:R5:W-:Y:S01]  /*4a40*/  @!P4 SYNCS.ARRIVE.TRANS64.RED.A0TR RZ, [UR4+0x40], R0 ;  /* 0x00004000ffffc9a7 */ /* 0x000be20008300404 */
[C---:B---3--:R-:W-:Y:S01]  /*4a50*/  @!P1 IMAD.HI.U32 R8, R11.reuse, R8, RZ ;  /* 0x000000080b089227 */ /* 0x048fe200078e00ff */
[----:B--2---:R-:W-:Y:S02]  /*4a60*/  @!P1 ISETP.NE.AND P0, PT, R12, 0x1, PT ;  /* 0x000000010c00980c */ /* 0x004fe40003f05270 */
[----:B-1----:R-:W-:Y:S01]  /*4a70*/  @!P1 ISETP.NE.AND P2, PT, R2, 0x1, PT ;  /* 0x000000010200980c */ /* 0x002fe20003f45270 */
[----:B------:R-:W-:Y:S01]  /*4a80*/  SYNCS.ARRIVE.TRANS64.RED.A1T0 RZ, [UR6], RZ ;  /* 0x000000ffffff79a7 */ /* 0x000fe20008100406 */
[C---:B------:R-:W-:Y:S01]  /*4a90*/  @!P1 IMAD.HI.U32 R13, R10.reuse, R13, RZ ;  /* 0x0000000d0a0d9227 */ /* 0x040fe200078e00ff */
[----:B------:R-:W-:Y:S04]  /*4aa0*/  @!P1 SHF.R.U32.HI R8, RZ, R9, R8 ;  /* 0x00000009ff089219 */ /* 0x000fe80000011608 */
[----:B------:R-:W-:Y:S01]  /*4ab0*/  @!P1 SEL R8, R11, R8, !P2 ;  /* 0x000000080b089207 */ /* 0x000fe20005000000 */
[----:B------:R-:W1:Y:S01]  /*4ac0*/  SYNCS.PHASECHK.TRANS64.TRYWAIT P5, [UR4+0x68], R20 ;  /* 0x00006814ff0075a7 */ /* 0x000e6200080a1104 */
[----:B-----5:R-:W2:Y:S02]  /*4ad0*/  @!P1 LDC R0, c[0x0][0xb20] ;  /* 0x0002c800ff009b82 */ /* 0x020ea40000000800 */
[----:B--2---:R-:W-:Y:S04]  /*4ae0*/  @!P1 SHF.R.U32.HI R0, RZ, R0, R13 ;  /* 0x00000000ff009219 */ /* 0x004fe8000001160d */
[----:B------:R-:W-:Y:S05]  /*4af0*/  @!P1 SEL R9, R10, R0, !P0 ;  /* 0x000000000a099207 */ /* 0x000fea0004000000 */
[----:B------:R-:W-:Y:S02]  /*4b00*/  @!P1 IMAD.IADD R0, R9, 0x1, -R8 ;  /* 0x0000000109009824 */ /* 0x000fe400078e0a08 */
[----:B------:R-:W-:Y:S02]  /*4b10*/  @!P1 IMAD.IADD R8, R8, 0x1, -R9 ;  /* 0x0000000108089824 */ /* 0x000fe400078e0a09 */
[----:B------:R-:W-:Y:S02]  /*4b20*/  @!P1 IMAD R11, R0, R2, R11 ;  /* 0x00000002000b9224 */ /* 0x000fe400078e020b */
[----:B------:R-:W-:Y:S01]  /*4b30*/  @!P1 IMAD R10, R8, R12, R10 ;  /* 0x0000000c080a9224 */ /* 0x000fe200078e020a */
[----:B-1--4-:R-:W-:Y:S06]  /*4b40*/  @!P5 BRA `(.L_x_83) ;  /* 0x0000004c0070d947 */ /* 0x012fec0003800000 */
.L_x_171:
[----:B------:R-:W-:Y:S01]  /*4b50*/  @!P4 IADD3 R2, P0, PT, R34, 0x580, RZ ;  /* 0x000005802202c810 */ /* 0x000fe20007f1e0ff */
[----:B------:R-:W-:Y:S01]  /*4b60*/  VOTEU.ALL UP0, P4 ;  /* 0x0000000000ff7886 */ /* 0x000fe20002000000 */
[----:B------:R-:W-:Y:S01]  /*4b70*/  UMOV UR18, 0x0 ;  /* 0x0000000000127882 */ /* 0x000fe20000000000 */
[----:B------:R-:W-:Y:S01]  /*4b80*/  UMOV UR19, 0x10000000 ;  /* 0x1000000000137882 */ /* 0x000fe20000000000 */
[----:B------:R-:W-:Y:S01]  /*4b90*/  @!P4 R2UR UR8, R2 ;  /* 0x000000000208c2ca */ /* 0x000fe200000e0000 */
[----:B-1----:R-:W-:Y:S01]  /*4ba0*/  @!P4 IMAD.X R0, RZ, RZ, R35, P0 ;  /* 0x000000ffff00c224 */ /* 0x002fe200000e0623 */
[----:B------:R-:W-:Y:S01]  /*4bb0*/  @!UP0 UIADD3 UR10, UPT, UPT, UR34, 0x60, URZ ;  /* 0x00000060220a8890 */ /* 0x000fe2000fffe0ff */
[----:B------:R-:W-:Y:S01]  /*4bc0*/  ISETP.NE.AND P0, PT, R32, 0x2, PT ;  /* 0x000000022000780c */ /* 0x000fe20003f05270 */
[----:B------:R-:W-:Y:S01]  /*4bd0*/  @!UP0 UIADD3 UR9, UPT, UPT, UR4, 0x48, URZ ;  /* 0x0000004804098890 */ /* 0x000fe2000fffe0ff */
[----:B------:R-:W-:Y:S01]  /*4be0*/  LOP3.LUT R33, R33, 0x1, RZ, 0x3c, !PT ;  /* 0x0000000121217812 */ /* 0x000fe200078e3cff */
[----:B------:R-:W-:Y:S01]  /*4bf0*/  UMOV UR11, UR35 ;  /* 0x00000023000b7c82 */ /* 0x000fe20008000000 */
[----:B------:R-:W-:Y:S01]  /*4c00*/  @!P4 R2UR UR6, R0 ;  /* 0x000000000006c2ca */ /* 0x000fe200000e0000 */
[----:B------:R-:W-:Y:S01]  /*4c10*/  UMOV UR12, UR36 ;  /* 0x00000024000c7c82 */ /* 0x000fe20008000000 */
[----:B------:R-:W-:Y:S01]  /*4c20*/  @P3 R2UR UR36, R30 ;  /* 0x000000001e2432ca */ /* 0x000fe200000e0000 */
[----:B------:R-:W-:Y:S01]  /*4c30*/  IMAD.IADD R20, R10, 0x1, R86 ;  /* 0x000000010a147824 */ /* 0x000fe200078e0256 */
[----:B------:R-:W-:Y:S01]  /*4c40*/  SEL R0, RZ, 0x1, P0 ;  /* 0x00000001ff007807 */ /* 0x000fe20000000000 */
[----:B------:R-:W-:Y:S01]  /*4c50*/  IMAD.IADD R21, R11, 0x1, R87 ;  /* 0x000000010b157824 */ /* 0x000fe200078e0257 */
[----:B------:R-:W-:Y:S01]  /*4c60*/  SEL R32, R32, RZ, P0 ;  /* 0x000000ff20207207 */ /* 0x000fe20000000000 */
[----:B------:R-:W-:Y:S01]  /*4c70*/  IMAD.U32 R8, RZ, RZ, UR8 ;  /* 0x00000008ff087e24 */ /* 0x000fe2000f8e00ff */
[----:B------:R-:W-:Y:S01]  /*4c80*/  @!UP0 UIADD3 UR8, UPT, UPT, UR4, 0x6200, URZ ;  /* 0x0000620004088890 */ /* 0x000fe2000fffe0ff */
[----:B------:R-:W-:Y:S01]  /*4c90*/  LOP3.LUT R31, R31, R0, RZ, 0x3c, !PT ;  /* 0x000000001f1f7212 */ /* 0x000fe200078e3cff */
[----:B------:R-:W-:Y:S02]  /*4ca0*/  VOTEU.ALL UP0, P4 ;  /* 0x0000000000ff7886 */ /* 0x000fe40002000000 */
[----:B------:R-:W-:Y:S01]  /*4cb0*/  @!P4 R2UR UR14, R8 ;  /* 0x00000000080ec2ca */ /* 0x000fe200000e0000 */
[----:B------:R-:W-:Y:S05]  /*4cc0*/  IMAD.U32 R9, RZ, RZ, UR6 ;  /* 0x00000006ff097e24 */ /* 0x000fea000f8e00ff */
[----:B------:R-:W-:Y:S11]  /*4cd0*/  @!P4 R2UR UR15, R9 ;  /* 0x00000000090fc2ca */ /* 0x000ff600000e0000 */
[----:B------:R-:W-:Y:S02]  /*4ce0*/  @!UPT UIADD3 URZ, UPT, UPT, URZ, URZ, URZ ;  /* 0x000000fffffff290 */ /* 0x000fe4000fffe0ff */
[----:B------:R2:W-:Y:S01]  /*4cf0*/  @!UP0 UTMALDG.3D [UR8], [UR14], desc[UR18] ;  /* 0x000012080e0085b4 */ /* 0x0005e20008011000 */
[----:B------:R2:W-:Y:S01]  /*4d00*/  @!P4 SYNCS.ARRIVE.TRANS64.RED.A0TR RZ, [UR4+0x48], R29 ;  /* 0x0000481dffffc9a7 */ /* 0x0005e20008300404 */
[----:B------:R-:W-:Y:S01]  /*4d10*/  UPLOP3.LUT UP0, UPT, UPT, UPT, UPT, 0x80, 0x8 ;  /* 0x000000000008789c */ /* 0x000fe20003f0f070 */
[----:B------:R-:W-:Y:S01]  /*4d20*/  SYNCS.ARRIVE.TRANS64.RED.A1T0 RZ, [UR5], RZ ;  /* 0x000000ffffff79a7 */ /* 0x000fe20008100405 */
[----:B------:R-:W-:Y:S09]  /*4d30*/  @P3 BRA `(.L_x_84) ;  /* 0xfffffff0009c3947 */ /* 0x000ff2000383ffff */
[----:B------:R-:W-:-:S04]  /*4d40*/  SHF.L.U32 R2, R33, 0x1f, RZ ;  /* 0x0000001f21027819 */ /* 0x000fc800000006ff */
[----:B------:R-:W1:Y:S02]  /*4d50*/  SYNCS.PHASECHK.TRANS64.TRYWAIT P0, [UR4+0x50], R2 ;  /* 0x00005002ff0075a7 */ /* 0x000e640008001104 */
[----:B-1----:R-:W-:Y:S05]  /*4d60*/  @!P0 BRA `(.L_x_85) ;  /* 0x0000004c00008947 */ /* 0x002fea0003800000 */
.L_x_173:
[----:B------:R-:W3:Y:S02]  /*4d70*/  SYNCS.PHASECHK.TRANS64.TRYWAIT P0, [UR4+0x58], R2 ;  /* 0x00005802ff0075a7 */ /* 0x000ee40008001104 */
[----:B---3--:R-:W-:Y:S05]  /*4d80*/  @!P0 BRA `(.L_x_86) ;  /* 0x0000004c00108947 */ /* 0x008fea0003800000 */
.L_x_175:
[----:B------:R-:W3:Y:S02]  /*4d90*/  SYNCS.PHASECHK.TRANS64.TRYWAIT P0, [UR4+0x60], R2 ;  /* 0x00006002ff0075a7 */ /* 0x000ee40008001104 */
[----:B---3--:R-:W-:Y:S05]  /*4da0*/  @!P0 BRA `(.L_x_87) ;  /* 0x0000004c00208947 */ /* 0x008fea0003800000 */
.L_x_177:
[----:B-1----:R-:W-:-:S07]  /*4db0*/  MOV R0, UR4 ;  /* 0x0000000400007c02 */ /* 0x002fce0008000f00 */
.L_x_88:
[----:B-1----:R-:W-:-:S04]  /*4dc0*/  SHF.L.U32 R2, R33, 0x1f, RZ ;  /* 0x0000001f21027819 */ /* 0x002fc800000006ff */
[----:B------:R1:W3:Y:S03]  /*4dd0*/  SYNCS.PHASECHK.TRANS64.TRYWAIT P0, [R0+URZ+0x68], R2 ;  /* 0x00006802000075a7 */ /* 0x0002e600080011ff */
[----:B---3--:R-:W-:Y:S05]  /*4de0*/  @!P0 NANOSLEEP.SYNCS 0x989680 ;  /* 0x009896800000895d */ /* 0x008fea0003900000 */
[----:B------:R-:W3:Y:S02]  /*4df0*/  @!P0 SYNCS.PHASECHK.TRANS64 P0, [R0+URZ+0x68], R2 ;  /* 0x00006802000085a7 */ /* 0x000ee400080010ff */
[----:B--23--:R-:W-:Y:S05]  /*4e00*/  @P0 EXIT ;  /* 0x000000000000094d */ /* 0x00cfea0003800000 */
[----:B------:R-:W-:Y:S05]  /*4e10*/  BRA `(.L_x_88) ;  /* 0xfffffffc00e87947 */ /* 0x000fea000383ffff */
.L_x_73:
[----:B------:R-:W-:-:S06]  /*4e20*/  UISETP.GE.AND UP0, UPT, UR5, 0x4, UPT ;  /* 0x000000040500788c */ /* 0x000fcc000bf06270 */
[----:B------:R-:W-:-:S13]  /*4e30*/  PLOP3.LUT P0, PT, PT, PT, UP0, 0x80, 0x8 ;  /* 0x000000000008781c */ /* 0x000fda0003f0f008 */
[----:B------:R-:W-:Y:S05]  /*4e40*/  @!P0 EXIT ;  /* 0x000000000000894d */ /* 0x000fea0003800000 */
[----:B------:R-:W-:Y:S01]  /*4e50*/  BAR.SYNC.DEFER_BLOCKING 0x6, 0xa0 ;  /* 0x0182800000007b1d */ /* 0x000fe20000010000 */
[C---:B------:R-:W-:Y:S01]  /*4e60*/  IMAD.SHL.U32 R2, R101.reuse, 0x20, RZ ;  /* 0x0000002065027824 */ /* 0x040fe200078e00ff */
[C---:B------:R-:W-:Y:S01]  /*4e70*/  SHF.L.U32 R46, R101.reuse, 0x10, RZ ;  /* 0x00000010652e7819 */ /* 0x040fe200000006ff */
[C---:B------:R-:W-:Y:S01]  /*4e80*/  IMAD.SHL.U32 R100, R101.reuse, 0x4, RZ ;  /* 0x0000000465647824 */ /* 0x040fe200078e00ff */
[C---:B------:R-:W-:Y:S01]  /*4e90*/  LOP3.LUT R102, R101.reuse, 0x60, RZ, 0xc0, !PT ;  /* 0x0000006065667812 */ /* 0x040fe200078ec0ff */
[----:B------:R-:W-:Y:S01]  /*4ea0*/  HFMA2 R97, -RZ, RZ, 0, 5.9604644775390625e-08 ;  /* 0x00000001ff617431 */ /* 0x000fe200000001ff */
[----:B------:R-:W-:Y:S02]  /*4eb0*/  UMOV UR48, 0x400 ;  /* 0x0000040000307882 */ /* 0x000fe40000000000 */
[----:B------:R-:W1:Y:S01]  /*4ec0*/  LDC R91, c[0x0][0x370] ;  /* 0x0000dc00ff5b7b82 */ /* 0x000e620000000800 */
[----:B------:R-:W-:Y:S01]  /*4ed0*/  ULEA UR48, UR37, UR48, 0x18 ;  /* 0x0000003025307291 */ /* 0x000fe2000f8ec0ff */
[----:B------:R-:W-:Y:S01]  /*4ee0*/  LOP3.LUT R3, R2, 0xc0, RZ, 0xc0, !PT ;  /* 0x000000c002037812 */ /* 0x000fe200078ec0ff */
[----:B------:R-:W-:Y:S01]  /*4ef0*/  HFMA2 R95, -RZ, RZ, 0, 0 ;  /* 0x00000000ff5f7431 */ /* 0x000fe200000001ff */
[----:B------:R-:W-:Y:S01]  /*4f00*/  LOP3.LUT R99, R101, 0x2, RZ, 0xc0, !PT ;  /* 0x0000000265637812 */ /* 0x000fe200078ec0ff */
[----:B------:R-:W-:Y:S01]  /*4f10*/  UIADD3 UR4, UPT, UPT, UR48, 0x200, URZ ;  /* 0x0000020030047890 */ /* 0x000fe2000fffe0ff */
[----:B------:R-:W-:Y:S01]  /*4f20*/  LOP3.LUT R100, R3, 0x18, R100, 0xf8, !PT ;  /* 0x0000001803647812 */ /* 0x000fe200078ef864 */
[----:B------:R-:W-:Y:S01]  /*4f30*/  IMAD.MOV.U32 R45, RZ, RZ, RZ ;  /* 0x000000ffff2d7224 */ /* 0x000fe200078e00ff */
[----:B------:R-:W2:Y:S01]  /*4f40*/  LDC R42, c[0x0][0xb0c] ;  /* 0x0002c300ff2a7b82 */ /* 0x000ea20000000800 */
[----:B------:R-:W-:Y:S01]  /*4f50*/  LOP3.LUT R46, R46, 0x600000, RZ, 0xc0, !PT ;  /* 0x006000002e2e7812 */ /* 0x000fe200078ec0ff */
[----:B------:R-:W-:Y:S01]  /*4f60*/  IMAD.MOV.U32 R105, RZ, RZ, RZ ;  /* 0x000000ffff697224 */ /* 0x000fe200078e00ff */
[----:B------:R-:W-:Y:S01]  /*4f70*/  LOP3.LUT R100, R100, 0xf20, R2, 0xf8, !PT ;  /* 0x00000f2064647812 */ /* 0x000fe200078ef802 */
[----:B------:R-:W-:Y:S01]  /*4f80*/  IMAD.U32 R93, RZ, RZ, UR4 ;  /* 0x00000004ff5d7e24 */ /* 0x000fe2000f8e00ff */
[----:B------:R-:W-:Y:S01]  /*4f90*/  LOP3.LUT R101, R101, 0x4, RZ, 0xc0, !PT ;  /* 0x0000000465657812 */ /* 0x000fe200078ec0ff */
[----:B------:R-:W3:Y:S01]  /*4fa0*/  LDCU.64 UR52, c[0x0][0x348] ;  /* 0x00006900ff3477ac */ /* 0x000ee20008000a00 */
[----:B------:R-:W-:Y:S01]  /*4fb0*/  MOV R96, RZ ;  /* 0x000000ff00607202 */ /* 0x000fe20000000f00 */
[----:B------:R-:W4:Y:S01]  /*4fc0*/  LDC R89, c[0x0][0xb20] ;  /* 0x0002c800ff597b82 */ /* 0x000f220000000800 */
[----:B------:R-:W3:Y:S01]  /*4fd0*/  LDS R0, [UR48+0x130] ;  /* 0x00013030ff007984 */ /* 0x000ee20008000800 */
[----:B------:R-:W-:Y:S01]  /*4fe0*/  IMAD R100, R100, 0x2, R93 ;  /* 0x0000000264647824 */ /* 0x000fe200078e025d */
[----:B------:R-:W1:Y:S03]  /*4ff0*/  LDCU.64 UR38, c[0x0][0x888] ;  /* 0x00011100ff2677ac */ /* 0x000e660008000a00 */
[--C-:B------:R-:W-:Y:S01]  /*5000*/  IMAD R99, R99, -0x10, R100.reuse ;  /* 0xfffffff063637824 */ /* 0x100fe200078e0264 */
[----:B------:R-:W1:Y:S01]  /*5010*/  LDCU.64 UR44, c[0x0][0x890] ;  /* 0x00011200ff2c77ac */ /* 0x000e620008000a00 */
[----:B------:R-:W1:Y:S01]  /*5020*/  LDC R41, c[0x0][0xb30] ;  /* 0x0002cc00ff297b82 */ /* 0x000e620000000800 */
[----:B------:R-:W-:Y:S01]  /*5030*/  IMAD R98, R101, -0x10, R100 ;  /* 0xfffffff065627824 */ /* 0x000fe200078e0264 */
[----:B------:R-:W-:Y:S01]  /*5040*/  UMOV UR49, URZ ;  /* 0x000000ff00317c82 */ /* 0x000fe20008000000 */
[----:B------:R-:W-:-:S05]  /*5050*/  UMOV UR51, URZ ;  /* 0x000000ff00337c82 */ /* 0x000fca0008000000 */
[----:B------:R-:W1:Y:S08]  /*5060*/  LDC.64 R84, c[0x0][0xb10] ;  /* 0x0002c400ff547b82 */ /* 0x000e700000000a00 */
[----:B------:R-:W1:Y:S08]  /*5070*/  LDC.64 R38, c[0x0][0xb18] ;  /* 0x0002c600ff267b82 */ /* 0x000e700000000a00 */
[----:B------:R-:W1:Y:S08]  /*5080*/  LDC.64 R36, c[0x0][0xb28] ;  /* 0x0002ca00ff247b82 */ /* 0x000e700000000a00 */
[----:B------:R-:W1:Y:S01]  /*5090*/  LDC.64 R82, c[0x0][0x8b0] ;  /* 0x00022c00ff527b82 */ /* 0x000e620000000a00 */
[----:B---3--:R-:W-:-:S07]  /*50a0*/  IMAD.IADD R46, R0, 0x1, R46 ;  /* 0x00000001002e7824 */ /* 0x008fce00078e022e */
[----:B------:R-:W3:Y:S08]  /*50b0*/  LDC.64 R80, c[0x0][0x8a8] ;  /* 0x00022a00ff507b82 */ /* 0x000ef00000000a00 */
[----:B--2-4-:R-:W1:Y:S02]  /*50c0*/  LDC R90, c[0x0][0x374] ;  /* 0x0000dd00ff5a7b82 */ /* 0x014e640000000800 */
.L_x_132:
[----:B------:R-:W-:Y:S02]  /*50d0*/  LEA R0, R105, UR48, 0x3 ;  /* 0x0000003069007c11 */ /* 0x000fe4000f8e18ff */
[----:B------:R-:W-:Y:S02]  /*50e0*/  SHF.L.U32 R2, R95, 0x1f, RZ ;  /* 0x0000001f5f027819 */ /* 0x000fe400000006ff */
[----:B-1----:R-:W-:Y:S02]  /*50f0*/  LEA R16, R105, UR48, 0x4 ;  /* 0x0000003069107c11 */ /* 0x002fe4000f8e20ff */
[----:B------:R-:W2:Y:S02]  /*5100*/  SYNCS.PHASECHK.TRANS64.TRYWAIT P0, [R0+URZ+0x80], R2 ;  /* 0x00008002000075a7 */ /* 0x000ea400080011ff */
[----:B--23--:R-:W-:Y:S05]  /*5110*/  @!P0 BRA `(.L_x_89) ;  /* 0x00000048005c8947 */ /* 0x00cfea0003800000 */
.L_x_178:
[----:B------:R-:W4:Y:S01]  /*5120*/  LDC.64 R10, c[0x0][0xb10] ;  /* 0x0002c400ff0a7b82 */ /* 0x000f220000000a00 */
[----:B------:R-:W3:Y:S01]  /*5130*/  LDS.128 R16, [R16+0x110] ;  /* 0x0001100010107984 */ /* 0x000ee20000000c00 */
[----:B-1----:R-:W-:Y:S01]  /*5140*/  ISETP.NE.AND P1, PT, R41, 0x1, PT ;  /* 0x000000012900780c */ /* 0x002fe20003f25270 */
[----:B--2---:R-:W-:Y:S01]  /*5150*/  VIADD R0, R0, 0x90 ;  /* 0x0000009000007836 */ /* 0x004fe20000000000 */
[----:B------:R-:W-:Y:S04]  /*5160*/  ISETP.GE.AND P0, PT, R40, 0x1, PT ;  /* 0x000000012800780c */ /* 0x000fe80003f06270 */
[----:B------:R-:W1:Y:S01]  /*5170*/  LDC.64 R8, c[0x0][0xb18] ;  /* 0x0002c600ff087b82 */ /* 0x000e620000000a00 */
[----:B------:R-:W-:Y:S01]  /*5180*/  PRMT R0, RZ, 0x654, R0 ;  /* 0x00000654ff007816 */ /* 0x000fe20000000000 */
[----:B------:R-:W-:Y:S01]  /*5190*/  @!PT LDS RZ, [RZ] ;  /* 0x00000000fffff984 */ /* 0x000fe20000000800 */
[----:B------:R-:W-:Y:S01]  /*51a0*/  @!PT LDS RZ, [RZ] ;  /* 0x00000000fffff984 */ /* 0x000fe20000000800 */
[----:B------:R-:W-:Y:S01]  /*51b0*/  @!PT LDS RZ, [RZ] ;  /* 0x00000000fffff984 */ /* 0x000fe20000000800 */
[----:B------:R-:W-:Y:S01]  /*51c0*/  @!PT LDS RZ, [RZ] ;  /* 0x00000000fffff984 */ /* 0x000fe20000000800 */
[----:B------:R2:W-:Y:S06]  /*51d0*/  MEMBAR.ALL.CTA ;  /* 0x0000000000007992 */ /* 0x0005ec0000008000 */
[----:B--2---:R-:W2:Y:S01]  /*51e0*/  FENCE.VIEW.ASYNC.S ;  /* 0x00000000000073c6 */ /* 0x004ea20000000000 */
[----:B------:R-:W1:Y:S08]  /*51f0*/  @!P1 LDC R12, c[0x0][0xb20] ;  /* 0x0002c800ff0c9b82 */ /* 0x000e700000000800 */
[----:B------:R-:W1:Y:S01]  /*5200*/  @!P1 LDC R7, c[0x0][0xb0c] ;  /* 0x0002c300ff079b82 */ /* 0x000e620000000800 */
[----:B--2---:R2:W-:Y:S01]  /*5210*/  SYNCS.ARRIVE.TRANS64.RED.A1T0 RZ, [R0+URZ], RZ ;  /* 0x000000ff00ff79a7 */ /* 0x0045e200081004ff */
[----:B---3--:R-:W-:Y:S04]  /*5220*/  LOP3.LUT P4, RZ, R18, 0x1, RZ, 0xc0, !PT ;  /* 0x0000000112ff7812 */ /* 0x008fe8000788c0ff */
[----:B------:R-:W-:Y:S09]  /*5230*/  P2R R103, PR, RZ, 0x10 ;  /* 0x00000010ff677803 */ /* 0x000ff20000000000 */
[----:B------:R-:W-:Y:S02]  /*5240*/  @P4 MOV R44, R16 ;  /* 0x00000010002c4202 */ /* 0x000fe40000000f00 */
[----:B------:R-:W-:Y:S01]  /*5250*/  @P4 LOP3.LUT R43, R17, 0xffff, RZ, 0xc0, !PT ;  /* 0x0000ffff112b4812 */ /* 0x000fe200078ec0ff */
[----:B--2-4-:R-:W-:Y:S06]  /*5260*/  @!P0 BRA `(.L_x_90) ;  /* 0x0000000000a48947 */ /* 0x014fec0003800000 */
[----:B------:R-:W-:Y:S01]  /*5270*/  IMAD.HI.U32 R0, R90, R39, RZ ;  /* 0x000000275a007227 */ /* 0x000fe200078e00ff */
[----:B------:R-:W-:Y:S02]  /*5280*/  ISETP.NE.AND P0, PT, R38, 0x1, PT ;  /* 0x000000012600780c */ /* 0x000fe40003f05270 */
[----:B------:R-:W-:Y:S01]  /*5290*/  ISETP.NE.AND P2, PT, R40, 0x1, PT ;  /* 0x000000012800780c */ /* 0x000fe20003f45270 */
[----:B------:R-:W-:Y:S01]  /*52a0*/  IMAD.HI.U32 R4, R91, R84, RZ ;  /* 0x000000545b047227 */ /* 0x000fe200078e00ff */
[----:B------:R-:W-:Y:S02]  /*52b0*/  SHF.R.U32.HI R0, RZ, R89, R0 ;  /* 0x00000059ff007219 */ /* 0x000fe40000011600 */
[----:B------:R-:W-:Y:S01]  /*52c0*/  ISETP.NE.AND P3, PT, R42, 0x1, PT ;  /* 0x000000012a00780c */ /* 0x000fe20003f65270 */
[----:B------:R-:W-:Y:S01]  /*52d0*/  IMAD.HI.U32 R6, R43, R39, RZ ;  /* 0x000000272b067227 */ /* 0x000fe200078e00ff */
[-C--:B------:R-:W-:Y:S02]  /*52e0*/  SHF.R.U32.HI R4, RZ, R85.reuse, R4 ;  /* 0x00000055ff047219 */ /* 0x080fe40000011604 */
[----:B------:R-:W-:Y:S01]  /*52f0*/  SEL R0, R90, R0, !P0 ;  /* 0x000000005a007207 */ /* 0x000fe20004000000 */
[----:B------:R-:W-:Y:S01]  /*5300*/  IMAD.HI.U32 R5, R44, R84, RZ ;  /* 0x000000542c057227 */ /* 0x000fe200078e00ff */
[----:B------:R-:W-:Y:S03]  /*5310*/  SEL R4, R91, R4, !P3 ;  /* 0x000000045b047207 */ /* 0x000fe60005800000 */
[-C--:B------:R-:W-:Y:S01]  /*5320*/  IMAD.HI.U32 R3, R0, R36.reuse, RZ ;  /* 0x0000002400037227 */ /* 0x080fe200078e00ff */
[----:B------:R-:W-:Y:S03]  /*5330*/  SHF.R.U32.HI R5, RZ, R85, R5 ;  /* 0x00000055ff057219 */ /* 0x000fe60000011605 */
[----:B------:R-:W-:Y:S01]  /*5340*/  IMAD.HI.U32 R2, R4, R36, RZ ;  /* 0x0000002404027227 */ /* 0x000fe200078e00ff */
[----:B------:R-:W-:Y:S02]  /*5350*/  @P2 SHF.R.U32.HI R0, RZ, R37, R3 ;  /* 0x00000025ff002219 */ /* 0x000fe40000011603 */
[----:B------:R-:W-:Y:S02]  /*5360*/  SHF.R.U32.HI R3, RZ, R89, R6 ;  /* 0x00000059ff037219 */ /* 0x000fe40000011606 */
[----:B------:R-:W-:Y:S01]  /*5370*/  @P2 SHF.R.U32.HI R4, RZ, R37, R2 ;  /* 0x00000025ff042219 */ /* 0x000fe20000011602 */
[----:B------:R-:W-:Y:S01]  /*5380*/  IMAD R0, R40, R0, RZ ;  /* 0x0000000028007224 */ /* 0x000fe200078e02ff */
[----:B------:R-:W-:Y:S02]  /*5390*/  SEL R3, R43, R3, !P0 ;  /* 0x000000032b037207 */ /* 0x000fe40004000000 */
[----:B------:R-:W-:Y:S01]  /*53a0*/  SEL R2, R44, R5, !P3 ;  /* 0x000000052c027207 */ /* 0x000fe20005800000 */
[----:B------:R-:W-:Y:S01]  /*53b0*/  IMAD R5, R40, R4, RZ ;  /* 0x0000000428057224 */ /* 0x000fe200078e02ff */
[C---:B------:R-:W-:Y:S01]  /*53c0*/  ISETP.GE.AND P0, PT, R3.reuse, R0, PT ;  /* 0x000000000300720c */ /* 0x040fe20003f06270 */
[C---:B------:R-:W-:Y:S03]  /*53d0*/  IMAD.HI.U32 R0, R3.reuse, R36, RZ ;  /* 0x0000002403007227 */ /* 0x040fe600078e00ff */
[C---:B------:R-:W-:Y:S02]  /*53e0*/  ISETP.GE.OR P0, PT, R2.reuse, R5, P0 ;  /* 0x000000050200720c */ /* 0x040fe40000706670 */
[----:B------:R-:W-:Y:S04]  /*53f0*/  SHF.R.U32.HI R0, RZ, R37, R0 ;  /* 0x00000025ff007219 */ /* 0x000fe80000011600 */
[C---:B------:R-:W-:Y:S05]  /*5400*/  SEL R6, R3.reuse, R0, !P2 ;  /* 0x0000000003067207 */ /* 0x040fea0005000000 */
        /* <DEDUP_REMOVED lines=14> */
[----:B------:R-:W-:Y:S07]  /*54f0*/  IMAD R43, R3, R38, R43 ;  /* 0x00000026032b7224 */ /* 0x000fee00078e022b */
.L_x_90:
[----:B-1----:R-:W-:Y:S01]  /*5500*/  @!P1 ISETP.NE.AND P0, PT, R8, 0x1, PT ;  /* 0x000000010800980c */ /* 0x002fe20003f05270 */
[----:B------:R-:W-:Y:S01]  /*5510*/  @!P1 IMAD.HI.U32 R2, R43, R9, RZ ;  /* 0x000000092b029227 */ /* 0x000fe200078e00ff */
[----:B------:R-:W-:Y:S01]  /*5520*/  R2UR UR42, R21 ;  /* 0x00000000152a72ca */ /* 0x000fe200000e0000 */
[----:B------:R-:W-:Y:S01]  /*5530*/  BSSY.RECONVERGENT B6, `(.L_x_91) ;  /* 0x0000031000067945 */ /* 0x000fe20003800200 */
[----:B------:R-:W-:Y:S01]  /*5540*/  R2UR UR41, R20 ;  /* 0x00000000142972ca */ /* 0x000fe200000e0000 */
[C---:B------:R-:W-:Y:S01]  /*5550*/  @!P1 IMAD.HI.U32 R0, R44.reuse, R10, RZ ;  /* 0x0000000a2c009227 */ /* 0x040fe200078e00ff */
[----:B------:R-:W-:Y:S02]  /*5560*/  @!P1 SHF.R.U32.HI R2, RZ, R12, R2 ;  /* 0x0000000cff029219 */ /* 0x000fe40000011602 */
[----:B------:R-:W-:Y:S01]  /*5570*/  @!P1 ISETP.NE.AND P2, PT, R7, 0x1, PT ;  /* 0x000000010700980c */ /* 0x000fe20003f45270 */
[----:B------:R-:W-:Y:S01]  /*5580*/  VIADD R105, R105, 0x1 ;  /* 0x0000000169697836 */ /* 0x000fe20000000000 */
[----:B------:R-:W-:Y:S02]  /*5590*/  @!P1 SEL R2, R43, R2, !P0 ;  /* 0x000000022b029207 */ /* 0x000fe40004000000 */
[----:B------:R-:W-:Y:S02]  /*55a0*/  @!P1 SHF.R.U32.HI R0, RZ, R11, R0 ;  /* 0x0000000bff009219 */ /* 0x000fe40000011600 */
[----:B------:R-:W-:Y:S01]  /*55b0*/  LOP3.LUT P0, RZ, R93, 0x1b0, RZ, 0xc0, !PT ;  /* 0x000001b05dff7812 */ /* 0x000fe2000780c0ff */
[----:B------:R-:W-:Y:S01]  /*55c0*/  USHF.L.U32 UR42, UR42, 0x7, URZ ;  /* 0x000000072a2a7899 */ /* 0x000fe200080006ff */
[----:B------:R-:W-:Y:S01]  /*55d0*/  @!P1 SEL R3, R44, R0, !P2 ;  /* 0x000000002c039207 */ /* 0x000fe20005000000 */
[----:B------:R-:W-:Y:S01]  /*55e0*/  USHF.L.U32 UR41, UR41, 0x7, URZ ;  /* 0x0000000729297899 */ /* 0x000fe200080006ff */
[----:B------:R-:W-:Y:S03]  /*55f0*/  @P4 SHF.R.U32.HI R94, RZ, 0x10, R17 ;  /* 0x00000010ff5e4819 */ /* 0x000fe60000011611 */
[----:B------:R-:W-:Y:S02]  /*5600*/  @!P1 IMAD.IADD R0, R2, 0x1, -R3 ;  /* 0x0000000102009824 */ /* 0x000fe400078e0a03 */
[----:B------:R-:W-:Y:S02]  /*5610*/  @!P1 IMAD.IADD R2, R3, 0x1, -R2 ;  /* 0x0000000103029824 */ /* 0x000fe400078e0a02 */
[----:B------:R-:W-:Y:S02]  /*5620*/  @!P1 IMAD R44, R0, R7, R44 ;  /* 0x00000007002c9224 */ /* 0x000fe400078e022c */
[----:B------:R-:W-:Y:S01]  /*5630*/  @!P1 IMAD R43, R2, R8, R43 ;  /* 0x00000008022b9224 */ /* 0x000fe200078e022b */
[----:B------:R-:W-:Y:S06]  /*5640*/  @!P0 BRA `(.L_x_92) ;  /* 0x00000000007c8947 */ /* 0x000fec0003800000 */
[----:B------:R-:W1:Y:S01]  /*5650*/  LDCU.64 UR8, c[0x4][0x80] ;  /* 0x01001000ff0877ac */ /* 0x000e620008000a00 */
[----:B------:R-:W-:Y:S01]  /*5660*/  MOV R2, 0x0 ;  /* 0x0000000000027802 */ /* 0x000fe20000000f00 */
[----:B------:R-:W-:Y:S02]  /*5670*/  HFMA2 R12, -RZ, RZ, 0, 5.9604644775390625e-08 ;  /* 0x00000001ff0c7431 */ /* 0x000fe400000001ff */
[----:B------:R-:W-:Y:S01]  /*5680*/  IMAD.MOV.U32 R8, RZ, RZ, 0x70 ;  /* 0x00000070ff087424 */ /* 0x000fe200078e00ff */
[----:B------:R2:W3:Y:S01]  /*5690*/  LDC.64 R14, c[0x4][R2] ;  /* 0x01000000020e7b82 */ /* 0x0004e20000000a00 */
[----:B------:R-:W4:Y:S01]  /*56a0*/  LDCU.64 UR6, c[0x4][0x88] ;  /* 0x01001100ff0677ac */ /* 0x000f220008000a00 */
[----:B------:R-:W-:Y:S01]  /*56b0*/  IMAD.MOV.U32 R13, RZ, RZ, RZ ;  /* 0x000000ffff0d7224 */ /* 0x000fe200078e00ff */
[----:B------:R-:W2:Y:S01]  /*56c0*/  LDCU.64 UR4, c[0x4][0x8] ;  /* 0x01000100ff0477ac */ /* 0x000ea20008000a00 */
[----:B-1----:R-:W-:Y:S01]  /*56d0*/  MOV R5, UR9 ;  /* 0x0000000900057c02 */ /* 0x002fe20008000f00 */
[----:B------:R-:W-:Y:S01]  /*56e0*/  IMAD.U32 R4, RZ, RZ, UR8 ;  /* 0x00000008ff047e24 */ /* 0x000fe2000f8e00ff */
[----:B----4-:R-:W-:Y:S01]  /*56f0*/  MOV R7, UR7 ;  /* 0x0000000700077c02 */ /* 0x010fe20008000f00 */
[----:B------:R-:W-:Y:S01]  /*5700*/  IMAD.U32 R6, RZ, RZ, UR6 ;  /* 0x00000006ff067e24 */ /* 0x000fe2000f8e00ff */
[----:B--2---:R-:W-:Y:S01]  /*5710*/  MOV R11, UR5 ;  /* 0x00000005000b7c02 */ /* 0x004fe20008000f00 */
[----:B------:R-:W-:Y:S02]  /*5720*/  IMAD.U32 R10, RZ, RZ, UR4 ;  /* 0x00000004ff0a7e24 */ /* 0x000fe4000f8e00ff */
[----:B------:R-:W-:Y:S07]  /*5730*/  LEPC R20, `(.L_x_93) ;  /* 0x000000001014794e */ /* 0x000fee0000000000 */
[----:B---3-5:R-:W-:Y:S05]  /*5740*/  CALL.ABS.NOINC R14 ;  /* 0x000000000e007343 */ /* 0x028fea0003c00000 */
.L_x_93:
[----:B------:R-:W1:Y:S01]  /*5750*/  LDCU.64 UR8, c[0x4][0x80] ;  /* 0x01001000ff0877ac */ /* 0x000e620008000a00 */
[----:B------:R-:W2:Y:S01]  /*5760*/  LDC.64 R2, c[0x4][R2] ;  /* 0x0100000002027b82 */ /* 0x000ea20000000a00 */
[----:B------:R-:W-:Y:S02]  /*5770*/  HFMA2 R12, -RZ, RZ, 0, 5.9604644775390625e-08 ;  /* 0x00000001ff0c7431 */ /* 0x000fe400000001ff */
[----:B------:R-:W-:Y:S02]  /*5780*/  IMAD.MOV.U32 R8, RZ, RZ, 0x70 ;  /* 0x00000070ff087424 */ /* 0x000fe400078e00ff */
[----:B------:R-:W-:Y:S01]  /*5790*/  IMAD.MOV.U32 R13, RZ, RZ, RZ ;  /* 0x000000ffff0d7224 */ /* 0x000fe200078e00ff */
[----:B------:R-:W3:Y:S01]  /*57a0*/  LDCU.64 UR6, c[0x4][0x88] ;  /* 0x01001100ff0677ac */ /* 0x000ee20008000a00 */
[----:B------:R-:W4:Y:S01]  /*57b0*/  LDCU.64 UR4, c[0x4][0x8] ;  /* 0x01000100ff0477ac */ /* 0x000f220008000a00 */
[----:B-1----:R-:W-:Y:S02]  /*57c0*/  MOV R4, UR8 ;  /* 0x0000000800047c02 */ /* 0x002fe40008000f00 */
[----:B------:R-:W-:Y:S02]  /*57d0*/  MOV R5, UR9 ;  /* 0x0000000900057c02 */ /* 0x000fe40008000f00 */
[----:B---3--:R-:W-:Y:S01]  /*57e0*/  MOV R7, UR7 ;  /* 0x0000000700077c02 */ /* 0x008fe20008000f00 */
[----:B------:R-:W-:Y:S01]  /*57f0*/  IMAD.U32 R6, RZ, RZ, UR6 ;  /* 0x00000006ff067e24 */ /* 0x000fe2000f8e00ff */
[----:B----4-:R-:W-:Y:S01]  /*5800*/  MOV R11, UR5 ;  /* 0x00000005000b7c02 */ /* 0x010fe20008000f00 */
[----:B------:R-:W-:Y:S02]  /*5810*/  IMAD.U32 R10, RZ, RZ, UR4 ;  /* 0x00000004ff0a7e24 */ /* 0x000fe4000f8e00ff */
[----:B------:R-:W-:Y:S07]  /*5820*/  LEPC R20, `(.L_x_92) ;  /* 0x000000001014794e */ /* 0x000fee0000000000 */
[----:B--2---:R-:W-:Y:S05]  /*5830*/  CALL.ABS.NOINC R2 ;  /* 0x0000000002007343 */ /* 0x004fea0003c00000 */
.L_x_92:
[----:B------:R-:W-:Y:S05]  /*5840*/  BSYNC.RECONVERGENT B6 ;  /* 0x0000000000067941 */ /* 0x000fea0003800200 */
.L_x_91:
[----:B------:R-:W-:Y:S01]  /*5850*/  ISETP.NE.U32.AND P4, PT, R82, RZ, PT ;  /* 0x000000ff5200720c */ /* 0x000fe20003f85070 */
[----:B------:R-:W-:Y:S01]  /*5860*/  UISETP.NE.AND UP2, UPT, UR50, URZ, UPT ;  /* 0x000000ff3200728c */ /* 0x000fe2000bf45270 */
[----:B------:R-:W-:Y:S01]  /*5870*/  ISETP.NE.U32.AND P2, PT, RZ, UR38, PT ;  /* 0x00000026ff007c0c */ /* 0x000fe2000bf45070 */
[----:B------:R-:W-:Y:S01]  /*5880*/  UISETP.NE.U32.AND UP1, UPT, UR44, URZ, UPT ;  /* 0x000000ff2c00728c */ /* 0x000fe2000bf25070 */
[----:B------:R-:W-:Y:S01]  /*5890*/  ISETP.NE.AND.EX P4, PT, R83, RZ, PT, P4 ;  /* 0x000000ff5300720c */ /* 0x000fe20003f85340 */
[----:B------:R-:W-:Y:S01]  /*58a0*/  UPLOP3.LUT UP0, UPT, UPT, UPT, UPT, 0x40, 0x4 ;  /* 0x000000000004789c */ /* 0x000fe20003f0e870 */
[----:B------:R-:W-:Y:S01]  /*58b0*/  ISETP.NE.AND.EX P2, PT, RZ, UR39, PT, P2 ;  /* 0x00000027ff007c0c */ /* 0x000fe2000bf45320 */
[----:B------:R-:W-:Y:S01]  /*58c0*/  UISETP.NE.AND.EX UP1, UPT, UR45, URZ, UPT, UP1 ;  /* 0x000000ff2d00728c */ /* 0x000fe2000bf25310 */
[----:B------:R-:W-:Y:S04]  /*58d0*/  PLOP3.LUT P1, PT, PT, PT, UP2, 0x80, 0x8 ;  /* 0x000000000008781c */ /* 0x000fe80003f2f028 */
[----:B------:R-:W-:Y:S06]  /*58e0*/  @UP2 UPLOP3.LUT UP0, UPT, UPT, UPT, UP1, 0x80, 0x8 ;  /* 0x000000000008289c */ /* 0x000fec0003f0f010 */
[----:B------:R-:W-:Y:S01]  /*58f0*/  PLOP3.LUT P0, PT, PT, PT, UP0, 0x80, 0x8 ;  /* 0x000000000008781c */ /* 0x000fe20003f0f008 */
[----:B------:R-:W-:Y:S01]  /*5900*/  @!UPT UIADD3 URZ, UPT, UPT, URZ, URZ, URZ ;  /* 0x000000fffffff290 */ /* 0x000fe2000fffe0ff */
[----:B------:R-:W-:Y:S11]  /*5910*/  BRA.U !UP1, `(.L_x_94) ;  /* 0x0000000109387547 */ /* 0x000ff6000b800000 */
[----:B------:R-:W-:Y:S01]  /*5920*/  UISETP.NE.U32.AND UP0, UPT, UR38, URZ, UPT ;  /* 0x000000ff2600728c */ /* 0x000fe2000bf05070 */
[----:B------:R-:W-:Y:S02]  /*5930*/  HFMA2 R0, -RZ, RZ, 0, 5.9604644775390625e-08 ;  /* 0x00000001ff007431 */ /* 0x000fe400000001ff */
[----:B------:R-:W-:Y:S01]  /*5940*/  IMAD.MOV.U32 R88, RZ, RZ, 0x1 ;  /* 0x00000001ff587424 */ /* 0x000fe200078e00ff */
[----:B------:R-:W-:Y:S06]  /*5950*/  UISETP.NE.AND.EX UP0, UPT, UR39, URZ, UPT, UP0 ;  /* 0x000000ff2700728c */ /* 0x000fec000bf05300 */
[----:B------:R-:W-:Y:S05]  /*5960*/  PLOP3.LUT P3, PT, PT, PT, UP0, 0x80, 0x8 ;  /* 0x000000000008781c */ /* 0x000fea0003f6f008 */
[----:B------:R-:W1:Y:S01]  /*5970*/  @UP0 LDCU.64 UR6, c[0x0][0x888] ;  /* 0x00011100ff0607ac */ /* 0x000e620008000a00 */
[----:B------:R-:W-:Y:S07]  /*5980*/  @UP0 UIMAD UR4, UR36, UR44, URZ ;  /* 0x0000002c240402a4 */ /* 0x000fee000f8e02ff */
[----:B------:R-:W-:Y:S01]  /*5990*/  @!P3 PRMT R88, R0, 0x7610, R88 ;  /* 0x000076100058b816 */ /* 0x000fe20000000058 */
[----:B-1----:R-:W-:Y:S03]  /*59a0*/  @UP0 UIMAD.WIDE UR6, UR4, 0x4, UR6 ;  /* 0x00000004040608a5 */ /* 0x002fe6000f8e0206 */
[----:B------:R-:W1:Y:S03]  /*59b0*/  @!UP0 LDCU UR4, c[0x0][0x880] ;  /* 0x00011000ff0487ac */ /* 0x000e660008000800 */
[----:B------:R-:W-:Y:S01]  /*59c0*/  IMAD.U32 R2, RZ, RZ, UR6 ;  /* 0x00000006ff027e24 */ /* 0x000fe2000f8e00ff */
[----:B------:R-:W-:Y:S05]  /*59d0*/  MOV R3, UR7 ;  /* 0x0000000700037c02 */ /* 0x000fea0008000f00 */
[----:B-----5:R2:W5:Y:S02]  /*59e0*/  @P3 LDG.E R49, desc[UR46][R2.64] ;  /* 0x0000002e02313981 */ /* 0x020564000c1e1900 */
[----:B-12---:R-:W-:Y:S02]  /*59f0*/  @!P3 IMAD.U32 R49, RZ, RZ, UR4 ;  /* 0x00000004ff31be24 */ /* 0x006fe4000f8e00ff */
.L_x_94:
[----:B------:R-:W-:Y:S05]  /*5a00*/  @!P4 BRA `(.L_x_95) ;  /* 0x000000000020c947 */ /* 0x000fea0003800000 */
[----:B------:R-:W-:Y:S04]  /*5a10*/  ISETP.NE.U32.AND P3, PT, R80, RZ, PT ;  /* 0x000000ff5000720c */ /* 0x000fe80003f65070 */
[----:B------:R-:W-:Y:S11]  /*5a20*/  ISETP.NE.AND.EX P3, PT, R81, RZ, PT, P3 ;  /* 0x000000ff5100720c */ /* 0x000ff60003f65330 */
[----:B------:R-:W-:Y:S02]  /*5a30*/  @!UPT UIADD3 URZ, UPT, UPT, URZ, URZ, URZ ;  /* 0x000000fffffff290 */ /* 0x000fe4000fffe0ff */
[----:B------:R-:W1:Y:S01]  /*5a40*/  @P3 LDC.64 R2, c[0x0][0x8a8] ;  /* 0x00022a00ff023b82 */ /* 0x000e620000000a00 */
[----:B------:R-:W-:Y:S04]  /*5a50*/  @P3 IMAD R0, R82, UR36, RZ ;  /* 0x0000002452003c24 */ /* 0x000fe8000f8e02ff */
[----:B-1----:R-:W-:Y:S05]  /*5a60*/  @P3 IMAD.WIDE R2, R0, 0x4, R2 ;  /* 0x0000000400023825 */ /* 0x002fea00078e0202 */
[----:B-----5:R1:W5:Y:S02]  /*5a70*/  @P3 LDG.E R47, desc[UR46][R2.64] ;  /* 0x0000002e022f3981 */ /* 0x020364000c1e1900 */
[----:B-1----:R-:W2:Y:S02]  /*5a80*/  @!P3 LDC R47, c[0x0][0x8a0] ;  /* 0x00022800ff2fbb82 */ /* 0x002ea40000000800 */
.L_x_95:
[----:B-----5:R-:W-:Y:S01]  /*5a90*/  FSETP.NEU.AND P3, PT, R49, RZ, PT ;  /* 0x000000ff3100720b */ /* 0x020fe20003f6d000 */
[----:B------:R-:W-:Y:S01]  /*5aa0*/  BSSY B1, `(.L_x_96) ;  /* 0x0000039000017945 */ /* 0x000fe20003800000 */
[----:B------:R-:W-:Y:S01]  /*5ab0*/  SEL R3, RZ, 0xffffffff, P2 ;  /* 0xffffffffff037807 */ /* 0x000fe20001000000 */
[----:B------:R-:W-:Y:S01]  /*5ac0*/  IMAD.MOV.U32 R66, RZ, RZ, 0x1 ;  /* 0x00000001ff427424 */ /* 0x000fe200078e00ff */
[----:B------:R-:W-:Y:S01]  /*5ad0*/  @P1 LOP3.LUT P2, RZ, R88, 0xff, RZ, 0xc0, !PT ;  /* 0x000000ff58ff1812 */ /* 0x000fe2000784c0ff */
[----:B------:R-:W-:Y:S01]  /*5ae0*/  IMAD R48, R45, 0x80, R46 ;  /* 0x000000802d307824 */ /* 0x000fe200078e022e */
[----:B------:R-:W-:Y:S01]  /*5af0*/  @P1 SEL R0, RZ, 0xffffffff, P3 ;  /* 0xffffffffff001807 */ /* 0x000fe20001800000 */
[----:B------:R-:W-:Y:S01]  /*5b00*/  IMAD R106, R101, -0x10, R99 ;  /* 0xfffffff0656a7824 */ /* 0x000fe200078e0263 */
[----:B------:R-:W-:Y:S01]  /*5b10*/  LOP3.LUT R97, R97, 0x1, RZ, 0x3c, !PT ;  /* 0x0000000161617812 */ /* 0x000fe200078e3cff */
[----:B------:R-:W-:Y:S01]  /*5b20*/  IMAD.MOV.U32 R65, RZ, RZ, RZ ;  /* 0x000000ffff417224 */ /* 0x000fe200078e00ff */
[----:B------:R-:W-:Y:S02]  /*5b30*/  @P0 SEL R0, R3, R0, !P2 ;  /* 0x0000000003000207 */ /* 0x000fe40005000000 */
[----:B------:R-:W-:Y:S02]  /*5b40*/  CS2R R78, SRZ ;  /* 0x00000000004e7805 */ /* 0x000fe4000001ff00 */
[----:B------:R-:W-:Y:S02]  /*5b50*/  LEA R64, R45, UR48, 0x3 ;  /* 0x000000302d407c11 */ /* 0x000fe4000f8e18ff */
[----:B------:R-:W-:Y:S02]  /*5b60*/  CS2R R76, SRZ ;  /* 0x00000000004c7805 */ /* 0x000fe4000001ff00 */
[----:B------:R-:W-:Y:S02]  /*5b70*/  @P1 LOP3.LUT R0, R0, 0x1, RZ, 0xc0, !PT ;  /* 0x0000000100001812 */ /* 0x000fe400078ec0ff */
[----:B------:R-:W-:Y:S02]  /*5b80*/  CS2R R70, SRZ ;  /* 0x0000000000467805 */ /* 0x000fe4000001ff00 */
[----:B------:R-:W-:Y:S02]  /*5b90*/  PLOP3.LUT P2, PT, PT, PT, UP1, 0x80, 0x8 ;  /* 0x000000000008781c */ /* 0x000fe40003f4f018 */
[----:B------:R-:W-:Y:S02]  /*5ba0*/  CS2R R68, SRZ ;  /* 0x0000000000447805 */ /* 0x000fe4000001ff00 */
[----:B------:R-:W-:Y:S02]  /*5bb0*/  ISETP.NE.U32.OR P5, PT, R0, 0x1, !P1 ;  /* 0x000000010000780c */ /* 0x000fe40004fa5470 */
[----:B------:R-:W-:Y:S02]  /*5bc0*/  CS2R R62, SRZ ;  /* 0x00000000003e7805 */ /* 0x000fe4000001ff00 */
[----:B------:R-:W-:Y:S02]  /*5bd0*/  LOP3.LUT P4, R104, R88, 0xff, RZ, 0xc0, !PT ;  /* 0x000000ff58687812 */ /* 0x000fe4000788c0ff */
[----:B------:R-:W-:Y:S02]  /*5be0*/  CS2R R60, SRZ ;  /* 0x00000000003c7805 */ /* 0x000fe4000001ff00 */
[----:B------:R-:W-:Y:S02]  /*5bf0*/  SEL R2, RZ, 0xffffffff, P3 ;  /* 0xffffffffff027807 */ /* 0x000fe40001800000 */
[----:B------:R-:W-:Y:S02]  /*5c00*/  CS2R R58, SRZ ;  /* 0x00000000003a7805 */ /* 0x000fe4000001ff00 */
[----:B------:R-:W-:Y:S02]  /*5c10*/  P2R R107, PR, RZ, 0x20 ;  /* 0x00000020ff6b7803 */ /* 0x000fe40000000000 */
[----:B------:R-:W-:Y:S02]  /*5c20*/  CS2R R56, SRZ ;  /* 0x0000000000387805 */ /* 0x000fe4000001ff00 */
[----:B------:R-:W-:Y:S02]  /*5c30*/  @P2 SEL R2, R3, R2, !P4 ;  /* 0x0000000203022207 */ /* 0x000fe40006000000 */
[----:B------:R-:W-:Y:S02]  /*5c40*/  @P5 SHF.L.U32 R0, R97, 0x1f, RZ ;  /* 0x0000001f61005819 */ /* 0x000fe400000006ff */
[----:B------:R-:W-:Y:S02]  /*5c50*/  LOP3.LUT R2, R2, 0x1, RZ, 0xc0, !PT ;  /* 0x0000000102027812 */ /* 0x000fe400078ec0ff */
[----:B------:R1:W3:Y:S02]  /*5c60*/  @P5 SYNCS.PHASECHK.TRANS64.TRYWAIT P1, [UR48+0x30], R0 ;  /* 0x00003000ff0055a7 */ /* 0x0002e40008021130 */
[----:B------:R-:W-:Y:S04]  /*5c70*/  ISETP.NE.U32.AND P2, PT, R2, 0x1, PT ;  /* 0x000000010200780c */ /* 0x000fe80003f45070 */
[----:B------:R-:W-:Y:S02]  /*5c80*/  P2R R67, PR, RZ, 0x4 ;  /* 0x00000004ff437803 */ /* 0x000fe40000000000 */
[----:B-1----:R-:W-:Y:S04]  /*5c90*/  SHF.L.U32 R0, R96, 0x1f, RZ ;  /* 0x0000001f60007819 */ /* 0x002fe800000006ff */
[----:B------:R1:W4:Y:S01]  /*5ca0*/  SYNCS.PHASECHK.TRANS64.TRYWAIT P0, [R64+URZ+0xa0], R0 ;  /* 0x0000a000400075a7 */ /* 0x00032200080011ff */
[----:B---3--:R-:W-:Y:S01]  /*5cb0*/  @P5 SEL R66, RZ, 0x1, !P1 ;  /* 0x00000001ff425807 */ /* 0x008fe20004800000 */
[----:B-1----:R-:W-:Y:S06]  /*5cc0*/  @!P5 BRA `(.L_x_97) ;  /* 0x000000000058d947 */ /* 0x002fec0003800000 */
[----:B------:R-:W-:Y:S01]  /*5cd0*/  IMAD.MOV.U32 R79, RZ, RZ, RZ ;  /* 0x000000ffff4f7224 */ /* 0x000fe200078e00ff */
[----:B------:R-:W-:Y:S01]  /*5ce0*/  ISETP.NE.AND P1, PT, R66, RZ, PT ;  /* 0x000000ff4200720c */ /* 0x000fe20003f25270 */
[----:B------:R-:W-:Y:S01]  /*5cf0*/  BSSY B0, `(.L_x_98) ;  /* 0x000000c000007945 */ /* 0x000fe20003800000 */
[----:B------:R-:W-:Y:S02]  /*5d00*/  CS2R R58, SRZ ;  /* 0x00000000003a7805 */ /* 0x000fe4000001ff00 */
[----:B------:R-:W-:Y:S02]  /*5d10*/  CS2R R56, SRZ ;  /* 0x0000000000387805 */ /* 0x000fe4000001ff00 */
[----:B------:R-:W-:Y:S02]  /*5d20*/  CS2R R62, SRZ ;  /* 0x00000000003e7805 */ /* 0x000fe4000001ff00 */
[----:B------:R-:W-:Y:S02]  /*5d30*/  CS2R R60, SRZ ;  /* 0x00000000003c7805 */ /* 0x000fe4000001ff00 */
[----:B------:R-:W-:Y:S02]  /*5d40*/  CS2R R70, SRZ ;  /* 0x0000000000467805 */ /* 0x000fe4000001ff00 */
[----:B------:R-:W-:Y:S02]  /*5d50*/  CS2R R68, SRZ ;  /* 0x0000000000447805 */ /* 0x000fe4000001ff00 */
[----:B------:R-:W-:Y:S01]  /*5d60*/  CS2R R76, SRZ ;  /* 0x00000000004c7805 */ /* 0x000fe2000001ff00 */
[----:B------:R-:W-:Y:S06]  /*5d70*/  @P1 BRA `(.L_x_99) ;  /* 0x00000000000c1947 */ /* 0x000fec0003800000 */
[----:B------:R-:W-:Y:S04]  /*5d80*/  SHF.L.U32 R3, R97, 0x1f, RZ ;  /* 0x0000001f61037819 */ /* 0x000fe800000006ff */
[----:B------:R-:W1:Y:S02]  /*5d90*/  SYNCS.PHASECHK.TRANS64.TRYWAIT P1, [UR48+0x30], R3 ;  /* 0x00003003ff0075a7 */ /* 0x000e640008021130 */
[----:B-1----:R-:W-:Y:S05]  /*5da0*/  @!P1 BRA `(.L_x_100) ;  /* 0x0000003c004c9947 */ /* 0x002fea0003800000 */
.L_x_99:
[----:B------:R-:W-:Y:S05]  /*5db0*/  BSYNC B0 ;  /* 0x0000000000007941 */ /* 0x000fea0003800000 */
.L_x_98:
[----:B------:R-:W-:Y:S01]  /*5dc0*/  ISETP.NE.AND P1, PT, R67, RZ, PT ;  /* 0x000000ff4300720c */ /* 0x000fe20003f25270 */
[----:B------:R-:W-:Y:S11]  /*5dd0*/  HFMA2 R65, -RZ, RZ, 0, 5.9604644775390625e-08 ;  /* 0x00000001ff417431 */ /* 0x000ff600000001ff */
[----:B------:R-:W-:Y:S01]  /*5de0*/  @!UPT UIADD3 URZ, UPT, UPT, URZ, URZ, URZ ;  /* 0x000000fffffff290 */ /* 0x000fe2000fffe0ff */
[----:B------:R3:W1:Y:S04]  /*5df0*/  @P1 LDS.128 R56, [R100] ;  /* 0x0000000064381984 */ /* 0x0006680000000c00 */
[----:B------:R3:W1:Y:S04]  /*5e00*/  @P1 LDS.128 R60, [R99+0x10] ;  /* 0x00001000633c1984 */ /* 0x0006680000000c00 */
[----:B------:R3:W1:Y:S04]  /*5e10*/  @P1 LDS.128 R68, [R98+0x20] ;  /* 0x0000200062441984 */ /* 0x0006680000000c00 */
[----:B------:R3:W1:Y:S02]  /*5e20*/  @P1 LDS.128 R76, [R106+0x30] ;  /* 0x000030006a4c1984 */ /* 0x0006640000000c00 */
.L_x_97:
[----:B------:R-:W-:Y:S05]  /*5e30*/  BSYNC B1 ;  /* 0x0000000000017941 */ /* 0x000fea0003800000 */
.L_x_96:
[----:B-1----:R-:W-:Y:S04]  /*5e40*/  SHF.R.U32.HI R2, RZ, 0x15, R48 ;  /* 0x00000015ff027819 */ /* 0x002fe80000011630 */
[----:B------:R-:W-:Y:S01]  /*5e50*/  LOP3.LUT P1, RZ, R2, 0x3, R92, 0x48, !PT ;  /* 0x0000000302ff7812 */ /* 0x000fe2000782485c */
[----:B------:R-:W-:Y:S01]  /*5e60*/  @!UPT UIADD3 URZ, UPT, UPT, URZ, URZ, URZ ;  /* 0x000000fffffff290 */ /* 0x000fe2000fffe0ff */
[----:B----4-:R-:W-:Y:S11]  /*5e70*/  @P0 BRA `(.L_x_101) ;  /* 0x0000000000080947 */ /* 0x010ff60003800000 */
[----:B------:R-:W1:Y:S02]  /*5e80*/  SYNCS.PHASECHK.TRANS64.TRYWAIT P0, [R64+URZ+0xa0], R0 ;  /* 0x0000a000400075a7 */ /* 0x000e6400080011ff */
[----:B-1----:R-:W-:Y:S05]  /*5e90*/  @!P0 BRA `(.L_x_102) ;  /* 0x0000003c00288947 */ /* 0x002fea0003800000 */
.L_x_101:
[----:B------:R-:W-:Y:S05]  /*5ea0*/  @!P1 BRA `(.L_x_103) ;  /* 0x0000000000409947 */ /* 0x000fea0003800000 */
[----:B------:R-:W4:Y:S01]  /*5eb0*/  LDCU.64 UR8, c[0x4][0x70] ;  /* 0x01000e00ff0877ac */ /* 0x000f220008000a00 */
[----:B------:R-:W-:Y:S01]  /*5ec0*/  MOV R3, 0x0 ;  /* 0x0000000000037802 */ /* 0x000fe20000000f00 */
[----:B------:R-:W-:Y:S02]  /*5ed0*/  HFMA2 R12, -RZ, RZ, 0, 5.9604644775390625e-08 ;  /* 0x00000001ff0c7431 */ /* 0x000fe400000001ff */
[----:B------:R-:W-:Y:S02]  /*5ee0*/  IMAD.MOV.U32 R8, RZ, RZ, 0x192 ;  /* 0x00000192ff087424 */ /* 0x000fe400078e00ff */
[----:B------:R-:W-:Y:S01]  /*5ef0*/  IMAD.MOV.U32 R13, RZ, RZ, RZ ;  /* 0x000000ffff0d7224 */ /* 0x000fe200078e00ff */
[----:B------:R-:W5:Y:S01]  /*5f00*/  LDCU.64 UR6, c[0x4][0x78] ;  /* 0x01000f00ff0677ac */ /* 0x000f620008000a00 */
[----:B------:R-:W1:Y:S01]  /*5f10*/  LDC.64 R2, c[0x4][R3] ;  /* 0x0100000003027b82 */ /* 0x000e620000000a00 */
[----:B------:R-:W2:Y:S01]  /*5f20*/  LDCU.64 UR4, c[0x4][0x10] ;  /* 0x01000200ff0477ac */ /* 0x000ea20008000a00 */
[----:B----4-:R-:W-:Y:S01]  /*5f30*/  MOV R5, UR9 ;  /* 0x0000000900057c02 */ /* 0x010fe20008000f00 */
[----:B------:R-:W-:Y:S01]  /*5f40*/  IMAD.U32 R4, RZ, RZ, UR8 ;  /* 0x00000008ff047e24 */ /* 0x000fe2000f8e00ff */
[----:B-----5:R-:W-:Y:S01]  /*5f50*/  MOV R7, UR7 ;  /* 0x0000000700077c02 */ /* 0x020fe20008000f00 */
[----:B------:R-:W-:Y:S01]  /*5f60*/  IMAD.U32 R6, RZ, RZ, UR6 ;  /* 0x00000006ff067e24 */ /* 0x000fe2000f8e00ff */
[----:B--2---:R-:W-:Y:S01]  /*5f70*/  MOV R11, UR5 ;  /* 0x00000005000b7c02 */ /* 0x004fe20008000f00 */
[----:B------:R-:W-:Y:S02]  /*5f80*/  IMAD.U32 R10, RZ, RZ, UR4 ;  /* 0x00000004ff0a7e24 */ /* 0x000fe4000f8e00ff */
[----:B------:R-:W-:Y:S07]  /*5f90*/  LEPC R20, `(.L_x_103) ;  /* 0x000000001014794e */ /* 0x000fee0000000000 */
[----:B-1-3--:R-:W-:Y:S05]  /*5fa0*/  CALL.ABS.NOINC R2 ;  /* 0x0000000002007343 */ /* 0x00afea0003c00000 */
.L_x_103:
[----:B------:R-:W-:Y:S05]  /*5fb0*/  WARPSYNC.ALL ;  /* 0x0000000000007948 */ /* 0x000fea0003800000 */
[----:B------:R-:W-:Y:S01]  /*5fc0*/  R2UR UR4, R48 ;  /* 0x00000000300472ca */ /* 0x000fe200000e0000 */
[--C-:B------:R-:W-:Y:S01]  /*5fd0*/  HADD2.F32 R50, -RZ, R56.reuse.H0_H0 ;  /* 0x20000038ff327230 */ /* 0x100fe20000004100 */
[----:B------:R-:W-:Y:S01]  /*5fe0*/  ISETP.NE.AND P0, PT, R102, RZ, PT ;  /* 0x000000ff6600720c */ /* 0x000fe20003f05270 */
[----:B------:R-:W-:Y:S01]  /*5ff0*/  HADD2.F32 R51, -RZ, R56.H1_H1 ;  /* 0x30000038ff337230 */ /* 0x000fe20000004100 */
[----:B------:R-:W-:Y:S01]  /*6000*/  BSSY.RECONVERGENT B0, `(.L_x_104) ;  /* 0x0000086000007945 */ /* 0x000fe20003800200 */
[--C-:B------:R-:W-:Y:S08]  /*6010*/  HADD2.F32 R52, -RZ, R57.reuse.H0_H0 ;  /* 0x20000039ff347230 */ /* 0x100ff00000004100 */
[----:B------:R-:W1:Y:S02]  /*6020*/  LDTM.x32 R4, tmem[UR4] ;  /* 0x00000004000479ee */ /* 0x000e6400082c0000 */
[C---:B-12---:R-:W-:Y:S01]  /*6030*/  FMUL R0, R47.reuse, R4 ;  /* 0x000000042f007220 */ /* 0x046fe20000400000 */
[C---:B------:R-:W-:Y:S01]  /*6040*/  FMUL R2, R47.reuse, R5 ;  /* 0x000000052f027220 */ /* 0x040fe20000400000 */
[C---:B------:R-:W-:Y:S01]  /*6050*/  FMUL R4, R47.reuse, R8 ;  /* 0x000000082f047220 */ /* 0x040fe20000400000 */
[----:B------:R-:W-:Y:S01]  /*6060*/  FMUL R3, R47, R6 ;  /* 0x000000062f037220 */ /* 0x000fe20000400000 */
[C---:B------:R-:W-:Y:S01]  /*6070*/  FFMA R0, R49.reuse, R50, R0 ;  /* 0x0000003231007223 */ /* 0x040fe20000000000 */
[----:B------:R-:W-:Y:S01]  /*6080*/  FFMA R2, R49, R51, R2 ;  /* 0x0000003331027223 */ /* 0x000fe20000000002 */
[C---:B------:R-:W-:Y:S01]  /*6090*/  FMUL R5, R47.reuse, R9 ;  /* 0x000000092f057220 */ /* 0x040fe20000400000 */
        /* <DEDUP_REMOVED lines=16> */
[----:B------:R-:W-:Y:S02]  /*61a0*/  HADD2.F32 R32, -RZ, R57.H1_H1 ;  /* 0x30000039ff207230 */ /* 0x000fe40000004100 */
[C---:B------:R-:W-:Y:S01]  /*61b0*/  FMUL R26, R47.reuse, R30 ;  /* 0x0000001e2f1a7220 */ /* 0x040fe20000400000 */
[----:B------:R-:W-:Y:S01]  /*61c0*/  FMUL R29, R47, R33 ;  /* 0x000000212f1d7220 */ /* 0x000fe20000400000 */
[--C-:B------:R-:W-:Y:S02]  /*61d0*/  HADD2.F32 R33, -RZ, R58.reuse.H0_H0 ;  /* 0x2000003aff217230 */ /* 0x100fe40000004100 */
[----:B------:R-:W-:Y:S01]  /*61e0*/  FFMA R3, R49, R52, R3 ;  /* 0x0000003431037223 */ /* 0x000fe20000000003 */
[C---:B------:R-:W-:Y:S01]  /*61f0*/  FMUL R7, R47.reuse, R7 ;  /* 0x000000072f077220 */ /* 0x040fe20000400000 */
[----:B------:R-:W-:Y:S01]  /*6200*/  FMUL R30, R47, R34 ;  /* 0x000000222f1e7220 */ /* 0x000fe20000400000 */
[----:B------:R-:W-:Y:S01]  /*6210*/  HADD2.F32 R34, -RZ, R58.H1_H1 ;  /* 0x3000003aff227230 */ /* 0x000fe20000004100 */
[----:B------:R-:W-:Y:S01]  /*6220*/  F2FP.F16.F32.PACK_AB R52, R2, R0 ;  /* 0x000000000234723e */ /* 0x000fe200000000ff */
[--C-:B------:R-:W-:Y:S02]  /*6230*/  HADD2.F32 R0, -RZ, R59.reuse.H0_H0 ;  /* 0x2000003bff007230 */ /* 0x100fe40000004100 */
[C---:B------:R-:W-:Y:S01]  /*6240*/  FFMA R7, R49.reuse, R32, R7 ;  /* 0x0000002031077223 */ /* 0x040fe20000000007 */
[----:B------:R-:W-:Y:S02]  /*6250*/  HADD2.F32 R2, -RZ, R59.H1_H1 ;  /* 0x3000003bff027230 */ /* 0x000fe40000004100 */
[C---:B------:R-:W-:Y:S01]  /*6260*/  FFMA R4, R49.reuse, R33, R4 ;  /* 0x0000002131047223 */ /* 0x040fe20000000004 */
[C---:B------:R-:W-:Y:S01]  /*6270*/  FFMA R5, R49.reuse, R34, R5 ;  /* 0x0000002231057223 */ /* 0x040fe20000000005 */
[----:B------:R-:W-:Y:S01]  /*6280*/  FFMA R6, R49, R0, R6 ;  /* 0x0000000031067223 */ /* 0x000fe20000000006 */
[--C-:B------:R-:W-:Y:S02]  /*6290*/  HADD2.F32 R0, -RZ, R60.reuse.H0_H0 ;  /* 0x2000003cff007230 */ /* 0x100fe40000004100 */
[----:B------:R-:W-:Y:S01]  /*62a0*/  FMUL R11, R47, R11 ;  /* 0x0000000b2f0b7220 */ /* 0x000fe20000400000 */
[----:B------:R-:W-:Y:S01]  /*62b0*/  F2FP.F16.F32.PACK_AB R53, R7, R3 ;  /* 0x000000030735723e */ /* 0x000fe200000000ff */
[--C-:B------:R-:W-:Y:S02]  /*62c0*/  HADD2.F32 R3, -RZ, R61.reuse.H0_H0 ;  /* 0x2000003dff037230 */ /* 0x100fe40000004100 */
[----:B------:R-:W-:Y:S01]  /*62d0*/  FMUL R15, R47, R15 ;  /* 0x0000000f2f0f7220 */ /* 0x000fe20000400000 */
[C---:B------:R-:W-:Y:S01]  /*62e0*/  FFMA R11, R49.reuse, R2, R11 ;  /* 0x00000002310b7223 */ /* 0x040fe2000000000b */
[----:B------:R-:W-:Y:S02]  /*62f0*/  HADD2.F32 R2, -RZ, R60.H1_H1 ;  /* 0x3000003cff027230 */ /* 0x000fe40000004100 */
[----:B------:R-:W-:Y:S01]  /*6300*/  FFMA R8, R49, R0, R8 ;  /* 0x0000000031087223 */ /* 0x000fe20000000008 */
[----:B------:R-:W-:Y:S02]  /*6310*/  HADD2.F32 R0, -RZ, R61.H1_H1 ;  /* 0x3000003dff007230 */ /* 0x000fe40000004100 */
[C---:B------:R-:W-:Y:S01]  /*6320*/  FMUL R19, R47.reuse, R19 ;  /* 0x000000132f137220 */ /* 0x040fe20000400000 */
[----:B------:R-:W-:Y:S01]  /*6330*/  FMUL R23, R47, R23 ;  /* 0x000000172f177220 */ /* 0x000fe20000400000 */
[C---:B------:R-:W-:Y:S01]  /*6340*/  FFMA R9, R49.reuse, R2, R9 ;  /* 0x0000000231097223 */ /* 0x040fe20000000009 */
[C---:B------:R-:W-:Y:S01]  /*6350*/  FFMA R10, R49.reuse, R3, R10 ;  /* 0x00000003310a7223 */ /* 0x040fe2000000000a */
[----:B------:R-:W-:Y:S01]  /*6360*/  FFMA R15, R49, R0, R15 ;  /* 0x00000000310f7223 */ /* 0x000fe2000000000f */
[--C-:B------:R-:W-:Y:S02]  /*6370*/  HADD2.F32 R2, -RZ, R62.reuse.H0_H0 ;  /* 0x2000003eff027230 */ /* 0x100fe40000004100 */
[----:B------:R-:W-:Y:S01]  /*6380*/  FMUL R27, R47, R27 ;  /* 0x0000001b2f1b7220 */ /* 0x000fe20000400000 */
[----:B------:R-:W-:Y:S01]  /*6390*/  HADD2.F32 R0, -RZ, R62.H1_H1 ;  /* 0x3000003eff007230 */ /* 0x000fe20000004100 */
[----:B------:R-:W-:Y:S01]  /*63a0*/  F2FP.F16.F32.PACK_AB R54, R5, R4 ;  /* 0x000000040536723e */ /* 0x000fe200000000ff */
[--C-:B------:R-:W-:Y:S02]  /*63b0*/  HADD2.F32 R3, -RZ, R63.reuse.H0_H0 ;  /* 0x2000003fff037230 */ /* 0x100fe40000004100 */
[C---:B------:R-:W-:Y:S01]  /*63c0*/  FFMA R12, R49.reuse, R2, R12 ;  /* 0x00000002310c7223 */ /* 0x040fe2000000000c */
[--C-:B------:R-:W-:Y:S02]  /*63d0*/  HADD2.F32 R2, -RZ, R68.reuse.H0_H0 ;  /* 0x20000044ff027230 */ /* 0x100fe40000004100 */
[C---:B------:R-:W-:Y:S01]  /*63e0*/  FFMA R13, R49.reuse, R0, R13 ;  /* 0x00000000310d7223 */ /* 0x040fe2000000000d */
[----:B------:R-:W-:Y:S02]  /*63f0*/  HADD2.F32 R0, -RZ, R63.H1_H1 ;  /* 0x3000003fff007230 */ /* 0x000fe40000004100 */
[----:B------:R-:W-:Y:S01]  /*6400*/  FFMA R14, R49, R3, R14 ;  /* 0x00000003310e7223 */ /* 0x000fe2000000000e */
[----:B------:R-:W-:Y:S01]  /*6410*/  HADD2.F32 R3, -RZ, R68.H1_H1 ;  /* 0x30000044ff037230 */ /* 0x000fe20000004100 */
[----:B------:R-:W-:Y:S01]  /*6420*/  F2FP.F16.F32.PACK_AB R55, R11, R6 ;  /* 0x000000060b37723e */ /* 0x000fe200000000ff */
[----:B------:R-:W-:Y:S01]  /*6430*/  FMUL R31, R47, R31 ;  /* 0x0000001f2f1f7220 */ /* 0x000fe20000400000 */
[C---:B------:R-:W-:Y:S01]  /*6440*/  FFMA R19, R49.reuse, R0, R19 ;  /* 0x0000000031137223 */ /* 0x040fe20000000013 */
[--C-:B------:R-:W-:Y:S02]  /*6450*/  HADD2.F32 R0, -RZ, R69.reuse.H0_H0 ;  /* 0x20000045ff007230 */ /* 0x100fe40000004100 */
[C---:B------:R-:W-:Y:S01]  /*6460*/  FFMA R16, R49.reuse, R2, R16 ;  /* 0x0000000231107223 */ /* 0x040fe20000000010 */
[----:B------:R1:W-:Y:S01]  /*6470*/  STS.128 [R100], R52 ;  /* 0x0000003464007388 */ /* 0x0003e20000000c00 */
[C---:B------:R-:W-:Y:S01]  /*6480*/  FFMA R17, R49.reuse, R3, R17 ;  /* 0x0000000331117223 */ /* 0x040fe20000000011 */
[----:B------:R-:W-:Y:S02]  /*6490*/  HADD2.F32 R2, -RZ, R69.H1_H1 ;  /* 0x30000045ff027230 */ /* 0x000fe40000004100 */
[----:B------:R-:W-:Y:S01]  /*64a0*/  FFMA R18, R49, R0, R18 ;  /* 0x0000000031127223 */ /* 0x000fe20000000012 */
[--C-:B------:R-:W-:Y:S01]  /*64b0*/  HADD2.F32 R0, -RZ, R70.reuse.H0_H0 ;  /* 0x20000046ff007230 */ /* 0x100fe20000004100 */
[----:B------:R-:W-:Y:S01]  /*64c0*/  F2FP.F16.F32.PACK_AB R8, R9, R8 ;  /* 0x000000080908723e */ /* 0x000fe200000000ff */
[--C-:B------:R-:W-:Y:S02]  /*64d0*/  HADD2.F32 R3, -RZ, R71.reuse.H0_H0 ;  /* 0x20000047ff037230 */ /* 0x100fe40000004100 */
[C---:B------:R-:W-:Y:S01]  /*64e0*/  FFMA R23, R49.reuse, R2, R23 ;  /* 0x0000000231177223 */ /* 0x040fe20000000017 */
[----:B------:R-:W-:Y:S02]  /*64f0*/  HADD2.F32 R2, -RZ, R70.H1_H1 ;  /* 0x30000046ff027230 */ /* 0x000fe40000004100 */
[----:B------:R-:W-:Y:S01]  /*6500*/  FFMA R20, R49, R0, R20 ;  /* 0x0000000031147223 */ /* 0x000fe20000000014 */
[----:B------:R-:W-:Y:S01]  /*6510*/  HADD2.F32 R0, -RZ, R71.H1_H1 ;  /* 0x30000047ff007230 */ /* 0x000fe20000004100 */
[----:B------:R-:W-:Y:S01]  /*6520*/  F2FP.F16.F32.PACK_AB R9, R15, R10 ;  /* 0x0000000a0f09723e */ /* 0x000fe200000000ff */
[----:B------:R-:W-:Y:S02]  /*6530*/  HADD2.F32 R4, -RZ, R79.H0_H0 ;  /* 0x2000004fff047230 */ /* 0x000fe40000004100 */
[C---:B------:R-:W-:Y:S01]  /*6540*/  FFMA R21, R49.reuse, R2, R21 ;  /* 0x0000000231157223 */ /* 0x040fe20000000015 */
[C---:B------:R-:W-:Y:S01]  /*6550*/  FFMA R22, R49.reuse, R3, R22 ;  /* 0x0000000331167223 */ /* 0x040fe20000000016 */
[----:B------:R-:W-:Y:S01]  /*6560*/  FFMA R27, R49, R0, R27 ;  /* 0x00000000311b7223 */ /* 0x000fe2000000001b */
[--C-:B------:R-:W-:Y:S01]  /*6570*/  HADD2.F32 R2, -RZ, R76.reuse.H0_H0 ;  /* 0x2000004cff027230 */ /* 0x100fe20000004100 */
[----:B------:R-:W-:Y:S01]  /*6580*/  F2FP.F16.F32.PACK_AB R10, R13, R12 ;  /* 0x0000000c0d0a723e */ /* 0x000fe200000000ff */
[----:B------:R-:W-:Y:S01]  /*6590*/  HADD2.F32 R0, -RZ, R76.H1_H1 ;  /* 0x3000004cff007230 */ /* 0x000fe20000004100 */
[----:B------:R-:W-:Y:S01]  /*65a0*/  F2FP.F16.F32.PACK_AB R11, R19, R14 ;  /* 0x0000000e130b723e */ /* 0x000fe200000000ff */
[--C-:B------:R-:W-:Y:S02]  /*65b0*/  HADD2.F32 R3, -RZ, R77.reuse.H0_H0 ;  /* 0x2000004dff037230 */ /* 0x100fe40000004100 */
[C---:B------:R-:W-:Y:S01]  /*65c0*/  FFMA R24, R49.reuse, R2, R24 ;  /* 0x0000000231187223 */ /* 0x040fe20000000018 */
[--C-:B------:R-:W-:Y:S02]  /*65d0*/  HADD2.F32 R2, -RZ, R78.reuse.H0_H0 ;  /* 0x2000004eff027230 */ /* 0x100fe40000004100 */
[C---:B------:R-:W-:Y:S01]  /*65e0*/  FFMA R25, R49.reuse, R0, R25 ;  /* 0x0000000031197223 */ /* 0x040fe20000000019 */
[----:B------:R1:W-:Y:S01]  /*65f0*/  STS.128 [R99+0x10], R8 ;  /* 0x0000100863007388 */ /* 0x0003e20000000c00 */
[----:B------:R-:W-:Y:S02]  /*6600*/  HADD2.F32 R0, -RZ, R77.H1_H1 ;  /* 0x3000004dff007230 */ /* 0x000fe40000004100 */
[----:B------:R-:W-:Y:S01]  /*6610*/  FFMA R26, R49, R3, R26 ;  /* 0x00000003311a7223 */ /* 0x000fe2000000001a */
[----:B------:R-:W-:Y:S01]  /*6620*/  HADD2.F32 R3, -RZ, R78.H1_H1 ;  /* 0x3000004eff037230 */ /* 0x000fe20000004100 */
[----:B------:R-:W-:Y:S01]  /*6630*/  F2FP.F16.F32.PACK_AB R16, R17, R16 ;  /* 0x000000101110723e */ /* 0x000fe200000000ff */
[----:B------:R-:W-:Y:S01]  /*6640*/  HADD2.F32 R5, -RZ, R79.H1_H1 ;  /* 0x3000004fff057230 */ /* 0x000fe20000004100 */
[----:B------:R-:W-:Y:S01]  /*6650*/  F2FP.F16.F32.PACK_AB R17, R23, R18 ;  /* 0x000000121711723e */ /* 0x000fe200000000ff */
[----:B------:R-:W-:Y:S01]  /*6660*/  FFMA R31, R49, R0, R31 ;  /* 0x00000000311f7223 */ /* 0x000fe2000000001f */
[----:B------:R-:W-:Y:S01]  /*6670*/  FMUL R35, R47, R35 ;  /* 0x000000232f237220 */ /* 0x000fe20000400000 */
[----:B------:R-:W-:Y:S01]  /*6680*/  F2FP.F16.F32.PACK_AB R18, R21, R20 ;  /* 0x000000141512723e */ /* 0x000fe200000000ff */
[----:B------:R-:W-:Y:S01]  /*6690*/  FFMA R28, R49, R2, R28 ;  /* 0x00000002311c7223 */ /* 0x000fe2000000001c */
[----:B------:R-:W-:Y:S01]  /*66a0*/  F2FP.F16.F32.PACK_AB R19, R27, R22 ;  /* 0x000000161b13723e */ /* 0x000fe200000000ff */
[C---:B------:R-:W-:Y:S01]  /*66b0*/  FFMA R29, R49.reuse, R3, R29 ;  /* 0x00000003311d7223 */ /* 0x040fe2000000001d */
[C---:B------:R-:W-:Y:S01]  /*66c0*/  FFMA R30, R49.reuse, R4, R30 ;  /* 0x00000004311e7223 */ /* 0x040fe2000000001e */
[----:B------:R-:W-:Y:S01]  /*66d0*/  FFMA R35, R49, R5, R35 ;  /* 0x0000000531237223 */ /* 0x000fe20000000023 */
[----:B------:R-:W-:Y:S01]  /*66e0*/  F2FP.F16.F32.PACK_AB R24, R25, R24 ;  /* 0x000000181918723e */ /* 0x000fe200000000ff */
[----:B------:R1:W-:Y:S01]  /*66f0*/  STS.128 [R98+0x20], R16 ;  /* 0x0000201062007388 */ /* 0x0003e20000000c00 */
[----:B------:R-:W-:Y:S02]  /*6700*/  F2FP.F16.F32.PACK_AB R25, R31, R26 ;  /* 0x0000001a1f19723e */ /* 0x000fe400000000ff */
[----:B------:R-:W-:Y:S02]  /*6710*/  F2FP.F16.F32.PACK_AB R26, R29, R28 ;  /* 0x0000001c1d1a723e */ /* 0x000fe400000000ff */
[----:B------:R-:W-:Y:S05]  /*6720*/  F2FP.F16.F32.PACK_AB R27, R35, R30 ;  /* 0x0000001e231b723e */ /* 0x000fea00000000ff */
[----:B------:R1:W-:Y:S01]  /*6730*/  STS.128 [R106+0x30], R24 ;  /* 0x000030186a007388 */ /* 0x0003e20000000c00 */
[----:B------:R-:W-:Y:S01]  /*6740*/  @!PT LDS RZ, [RZ] ;  /* 0x00000000fffff984 */ /* 0x000fe20000000800 */
[----:B------:R-:W-:Y:S01]  /*6750*/  @!PT LDS RZ, [RZ] ;  /* 0x00000000fffff984 */ /* 0x000fe20000000800 */
[----:B------:R-:W-:Y:S01]  /*6760*/  @!PT LDS RZ, [RZ] ;  /* 0x00000000fffff984 */ /* 0x000fe20000000800 */
[----:B------:R-:W-:Y:S01]  /*6770*/  @!PT LDS RZ, [RZ] ;  /* 0x00000000fffff984 */ /* 0x000fe20000000800 */
[----:B------:R2:W-:Y:S07]  /*6780*/  MEMBAR.ALL.CTA ;  /* 0x0000000000007992 */ /* 0x0005ee0000008000 */
[----:B--2---:R-:W2:Y:S02]  /*6790*/  FENCE.VIEW.ASYNC.S ;  /* 0x00000000000073c6 */ /* 0x004ea40000000000 */
[----:B--2---:R-:W-:Y:S06]  /*67a0*/  BAR.SYNC.DEFER_BLOCKING 0x1, 0x80 ;  /* 0x0042000000007b1d */ /* 0x004fec0000010000 */
[----:B------:R-:W-:Y:S05]  /*67b0*/  @P0 BRA `(.L_x_105) ;  /* 0x0000000000280947 */ /* 0x000fea0003800000 */
[----:B------:R-:W-:Y:S02]  /*67c0*/  UIADD3 UR4, UPT, UPT, UR48, 0x200, URZ ;  /* 0x0000020030047890 */ /* 0x000fe4000fffe0ff */
[----:B------:R-:W-:Y:S01]  /*67d0*/  UIADD3 UR6, UP0, UPT, UR52, 0x680, URZ ;  /* 0x0000068034067890 */ /* 0x000fe2000ff1e0ff */
[----:B------:R-:W-:Y:S03]  /*67e0*/  UMOV UR43, UR36 ;  /* 0x00000024002b7c82 */ /* 0x000fe60008000000 */
[----:B------:R-:W-:Y:S01]  /*67f0*/  MOV R93, UR4 ;  /* 0x00000004005d7c02 */ /* 0x000fe20008000f00 */
[----:B------:R-:W-:Y:S03]  /*6800*/  UIADD3.X UR7, UPT, UPT, URZ, UR53, URZ, UP0, !UPT ;  /* 0x00000035ff077290 */ /* 0x000fe600087fe4ff */
[----:B------:R-:W-:Y:S11]  /*6810*/  R2UR UR40, R93 ;  /* 0x000000005d2872ca */ /* 0x000ff600000e0000 */
[----:B------:R-:W-:Y:S02]  /*6820*/  @!UPT UIADD3 URZ, UPT, UPT, URZ, URZ, URZ ;  /* 0x000000fffffff290 */ /* 0x000fe4000fffe0ff */
[----:B------:R2:W-:Y:S01]  /*6830*/  UTMASTG.3D [UR40], [UR6] ;  /* 0x00000028060073b5 */ /* 0x0005e20008010000 */
[----:B------:R0:W-:Y:S01]  /*6840*/  UTMACMDFLUSH ;  /* 0x00000000000079b7 */ /* 0x0001e20000000000 */
[----:B--2---:R-:W-:Y:S04]  /*6850*/  DEPBAR.LE SB0, 0x1 ;  /* 0x000080400000791a */ /* 0x004fe80000000000 */
.L_x_105:
[----:B------:R-:W-:Y:S05]  /*6860*/  BSYNC.RECONVERGENT B0 ;  /* 0x0000000000007941 */ /* 0x000fea0003800200 */
.L_x_104:
[----:B------:R-:W-:Y:S01]  /*6870*/  BAR.SYNC.DEFER_BLOCKING 0x1, 0x80 ;  /* 0x0042000000007b1d */ /* 0x000fe20000010000 */
[----:B------:R-:W-:Y:S01]  /*6880*/  ISETP.NE.AND P1, PT, R107, RZ, PT ;  /* 0x000000ff6b00720c */ /* 0x000fe20003f25270 */
[----:B------:R-:W-:Y:S01]  /*6890*/  UISETP.NE.AND UP0, UPT, UR49, URZ, UPT ;  /* 0x000000ff3100728c */ /* 0x000fe2000bf05270 */
[----:B------:R-:W-:Y:S11]  /*68a0*/  LEA R2, R65, UR48, 0x3 ;  /* 0x0000003041027c11 */ /* 0x000ff6000f8e18ff */
[----:B------:R-:W-:Y:S01]  /*68b0*/  @P1 SHF.L.U32 R3, R97, 0x1f, RZ ;  /* 0x0000001f61031819 */ /* 0x000fe200000006ff */
[----:B------:R-:W-:Y:S06]  /*68c0*/  BRA.U !UP0, `(.L_x_106) ;  /* 0x0000000108247547 */ /* 0x000fec000b800000 */
[----:B------:R-:W-:Y:S01]  /*68d0*/  IMAD.U32 R4, RZ, RZ, UR51 ;  /* 0x00000033ff047e24 */ /* 0x000fe2000f8e00ff */
[----:B------:R-:W-:Y:S01]  /*68e0*/  MOV R0, UR37 ;  /* 0x0000002500007c02 */ /* 0x000fe20008000f00 */
[----:B------:R-:W-:Y:S03]  /*68f0*/  UIADD3 UR51, UPT, UPT, UR51, 0x1, URZ ;  /* 0x0000000133337890 */ /* 0x000fe6000fffe0ff */
[----:B------:R-:W-:Y:S01]  /*6900*/  @P1 LEA R4, R4, UR48, 0x3 ;  /* 0x0000003004041c11 */ /* 0x000fe2000f8e18ff */
[----:B------:R-:W-:Y:S04]  /*6910*/  UISETP.NE.AND UP0, UPT, UR51, 0x4, UPT ;  /* 0x000000043300788c */ /* 0x000fe8000bf05270 */
[----:B------:R-:W-:Y:S01]  /*6920*/  @P1 VIADD R4, R4, 0x50 ;  /* 0x0000005004041836 */ /* 0x000fe20000000000 */
[----:B------:R-:W-:Y:S04]  /*6930*/  USEL UR51, UR51, URZ, UP0 ;  /* 0x000000ff33337287 */ /* 0x000fe80008000000 */
[----:B------:R-:W-:Y:S04]  /*6940*/  @P1 PRMT R0, R0, 0x654, R4 ;  /* 0x0000065400001816 */ /* 0x000fe80000000004 */
[----:B------:R2:W-:Y:S04]  /*6950*/  @P1 SYNCS.ARRIVE.TRANS64.RED.A1T0 RZ, [R0+URZ], RZ ;  /* 0x000000ff00ff19a7 */ /* 0x0005e800081004ff */
.L_x_106:
[----:B------:R-:W4:Y:S01]  /*6960*/  @P1 SYNCS.PHASECHK.TRANS64.TRYWAIT P0, [R2+URZ+0x30], R3 ;  /* 0x00003003020015a7 */ /* 0x000f2200080011ff */
[----:B------:R-:W-:Y:S01]  /*6970*/  BSSY B1, `(.L_x_107) ;  /* 0x0000016000017945 */ /* 0x000fe20003800000 */
[----:B----4-:R-:W-:Y:S03]  /*6980*/  @P1 SEL R66, RZ, 0x1, !P0 ;  /* 0x00000001ff421807 */ /* 0x010fe60004000000 */
[----:B------:R-:W-:Y:S05]  /*6990*/  @!P1 BRA `(.L_x_108) ;  /* 0x00000000004c9947 */ /* 0x000fea0003800000 */
[----:B------:R-:W-:Y:S01]  /*69a0*/  ISETP.NE.AND P0, PT, R66, RZ, PT ;  /* 0x000000ff4200720c */ /* 0x000fe20003f05270 */
[----:B------:R-:W-:Y:S01]  /*69b0*/  BSSY B0, `(.L_x_109) ;  /* 0x000000b000007945 */ /* 0x000fe20003800000 */
[----:B------:R-:W-:Y:S11]  /*69c0*/  ISETP.NE.AND P1, PT, R67, RZ, PT ;  /* 0x000000ff4300720c */ /* 0x000ff60003f25270 */
[----:B------:R-:W-:Y:S02]  /*69d0*/  @!UPT UIADD3 URZ, UPT, UPT, URZ, URZ, URZ ;  /* 0x000000fffffff290 */ /* 0x000fe4000fffe0ff */
[C---:B------:R-:W-:Y:S01]  /*69e0*/  @P1 IMAD R6, R65.reuse, 0x2000, R100 ;  /* 0x0000200041061824 */ /* 0x040fe200078e0264 */
[C---:B------:R-:W-:Y:S01]  /*69f0*/  @P1 LEA R4, R65.reuse, R98, 0xd ;  /* 0x0000006241041211 */ /* 0x040fe200078e68ff */
[C---:B------:R-:W-:Y:S02]  /*6a00*/  @P1 IMAD R5, R65.reuse, 0x2000, R99 ;  /* 0x0000200041051824 */ /* 0x040fe400078e0263 */
[----:B------:R-:W-:Y:S01]  /*6a10*/  @P1 IMAD R3, R65, 0x2000, R106 ;  /* 0x0000200041031824 */ /* 0x000fe200078e026a */
[----:B------:R-:W-:Y:S06]  /*6a20*/  @P0 BRA `(.L_x_110) ;  /* 0x00000000000c0947 */ /* 0x000fec0003800000 */
[----:B--2---:R-:W-:Y:S04]  /*6a30*/  SHF.L.U32 R0, R97, 0x1f, RZ ;  /* 0x0000001f61007819 */ /* 0x004fe800000006ff */
[----:B------:R-:W2:Y:S02]  /*6a40*/  SYNCS.PHASECHK.TRANS64.TRYWAIT P0, [R2+URZ+0x30], R0 ;  /* 0x00003000020075a7 */ /* 0x000ea400080011ff */
[----:B--2---:R-:W-:Y:S05]  /*6a50*/  @!P0 BRA `(.L_x_111) ;  /* 0x00000030004c8947 */ /* 0x004fea0003800000 */
.L_x_110:
[----:B------:R-:W-:Y:S05]  /*6a60*/  BSYNC B0 ;  /* 0x0000000000007941 */ /* 0x000fea0003800000 */
.L_x_109:
[----:B------:R-:W-:Y:S02]  /*6a70*/  ISETP.NE.AND P0, PT, R67, RZ, PT ;  /* 0x000000ff4300720c */ /* 0x000fe40003f05270 */
[----:B------:R-:W-:Y:S11]  /*6a80*/  IADD3 R65, PT, PT, R65, 0x1, RZ ;  /* 0x0000000141417810 */ /* 0x000ff60007ffe0ff */
[----:B------:R4:W1:Y:S04]  /*6a90*/  @P0 LDS.128 R56, [R6] ;  /* 0x0000000006380984 */ /* 0x0008680000000c00 */
[----:B------:R4:W1:Y:S04]  /*6aa0*/  @P0 LDS.128 R60, [R5+0x10] ;  /* 0x00001000053c0984 */ /* 0x0008680000000c00 */
[----:B------:R4:W1:Y:S04]  /*6ab0*/  @P0 LDS.128 R68, [R4+0x20] ;  /* 0x0000200004440984 */ /* 0x0008680000000c00 */
[----:B------:R4:W1:Y:S02]  /*6ac0*/  @P0 LDS.128 R76, [R3+0x30] ;  /* 0x00003000034c0984 */ /* 0x0008640000000c00 */
.L_x_108:
[----:B------:R-:W-:Y:S05]  /*6ad0*/  BSYNC B1 ;  /* 0x0000000000017941 */ /* 0x000fea0003800000 */
.L_x_107:
[----:B--2---:R-:W-:Y:S05]  /*6ae0*/  VIADD R0, R48, 0x20 ;  /* 0x0000002030007836 */ /* 0x004fea0000000000 */
[----:B------:R-:W-:Y:S04]  /*6af0*/  SHF.R.U32.HI R0, RZ, 0x15, R0 ;  /* 0x00000015ff007819 */ /* 0x000fe80000011600 */
[----:B------:R-:W-:Y:S11]  /*6b00*/  LOP3.LUT P0, RZ, R0, 0x3, R92, 0x48, !PT ;  /* 0x0000000300ff7812 */ /* 0x000ff6000780485c */
[----:B------:R-:W-:Y:S02]  /*6b10*/  @!UPT UIADD3 URZ, UPT, UPT, URZ, URZ, URZ ;  /* 0x000000fffffff290 */ /* 0x000fe4000fffe0ff */
[----:B------:R-:W-:Y:S05]  /*6b20*/  @!P0 BRA `(.L_x_112) ;  /* 0x0000000000408947 */ /* 0x000fea0003800000 */
[----:B------:R-:W2:Y:S01]  /*6b30*/  LDCU.64 UR8, c[0x4][0x70] ;  /* 0x01000e00ff0877ac */ /* 0x000ea20008000a00 */
[----:B----4-:R-:W-:Y:S01]  /*6b40*/  MOV R3, 0x0 ;  /* 0x0000000000037802 */ /* 0x010fe20000000f00 */
[----:B------:R-:W-:Y:S02]  /*6b50*/  HFMA2 R12, -RZ, RZ, 0, 5.9604644775390625e-08 ;  /* 0x00000001ff0c7431 */ /* 0x000fe400000001ff */
[----:B-1----:R-:W-:Y:S02]  /*6b60*/  IMAD.MOV.U32 R8, RZ, RZ, 0x192 ;  /* 0x00000192ff087424 */ /* 0x002fe400078e00ff */
[----:B------:R-:W-:Y:S01]  /*6b70*/  IMAD.MOV.U32 R13, RZ, RZ, RZ ;  /* 0x000000ffff0d7224 */ /* 0x000fe200078e00ff */
[----:B------:R-:W1:Y:S01]  /*6b80*/  LDCU.64 UR6, c[0x4][0x78] ;  /* 0x01000f00ff0677ac */ /* 0x000e620008000a00 */
[----:B------:R-:W4:Y:S01]  /*6b90*/  LDC.64 R2, c[0x4][R3] ;  /* 0x0100000003027b82 */ /* 0x000f220000000a00 */
[----:B------:R-:W5:Y:S01]  /*6ba0*/  LDCU.64 UR4, c[0x4][0x10] ;  /* 0x01000200ff0477ac */ /* 0x000f620008000a00 */
[----:B--2---:R-:W-:Y:S01]  /*6bb0*/  MOV R5, UR9 ;  /* 0x0000000900057c02 */ /* 0x004fe20008000f00 */
[----:B------:R-:W-:Y:S01]  /*6bc0*/  IMAD.U32 R4, RZ, RZ, UR8 ;  /* 0x00000008ff047e24 */ /* 0x000fe2000f8e00ff */
[----:B-1----:R-:W-:Y:S01]  /*6bd0*/  MOV R7, UR7 ;  /* 0x0000000700077c02 */ /* 0x002fe20008000f00 */
[----:B------:R-:W-:Y:S01]  /*6be0*/  IMAD.U32 R6, RZ, RZ, UR6 ;  /* 0x00000006ff067e24 */ /* 0x000fe2000f8e00ff */
[----:B-----5:R-:W-:Y:S01]  /*6bf0*/  MOV R11, UR5 ;  /* 0x00000005000b7c02 */ /* 0x020fe20008000f00 */
[----:B------:R-:W-:Y:S02]  /*6c00*/  IMAD.U32 R10, RZ, RZ, UR4 ;  /* 0x00000004ff0a7e24 */ /* 0x000fe4000f8e00ff */
[----:B------:R-:W-:Y:S07]  /*6c10*/  LEPC R20, `(.L_x_112) ;  /* 0x000000001014794e */ /* 0x000fee0000000000 */
[----:B---34-:R-:W-:Y:S05]  /*6c20*/  CALL.ABS.NOINC R2 ;  /* 0x0000000002007343 */ /* 0x018fea0003c00000 */
.L_x_112:
[----:B------:R-:W-:Y:S05]  /*6c30*/  WARPSYNC.ALL ;  /* 0x0000000000007948 */ /* 0x000fea0003800000 */
[----:B------:R-:W-:Y:S01]  /*6c40*/  R2UR UR4, R48 ;  /* 0x00000000300472ca */ /* 0x000fe200000e0000 */
[--C-:B-1--4-:R-:W-:Y:S01]  /*6c50*/  HADD2.F32 R3, -RZ, R56.reuse.H0_H0 ;  /* 0x20000038ff037230 */ /* 0x112fe20000004100 */
[----:B------:R-:W-:Y:S01]  /*6c60*/  ISETP.NE.AND P6, PT, R107, RZ, PT ;  /* 0x000000ff6b00720c */ /* 0x000fe20003fc5270 */
[--C-:B------:R-:W-:Y:S01]  /*6c70*/  HADD2.F32 R51, -RZ, R57.reuse.H1_H1 ;  /* 0x30000039ff337230 */ /* 0x100fe20000004100 */
[----:B------:R-:W-:Y:S01]  /*6c80*/  MOV R50, UR51 ;  /* 0x0000003300327c02 */ /* 0x000fe20008000f00 */
[----:B------:R-:W-:Y:S01]  /*6c90*/  BSSY.RECONVERGENT B0, `(.L_x_113) ;  /* 0x000008c000007945 */ /* 0x000fe20003800200 */
[----:B------:R-:W-:Y:S02]  /*6ca0*/  MOV R72, UR37 ;  /* 0x0000002500487c02 */ /* 0x000fe40008000f00 */
[----:B------:R-:W-:Y:S05]  /*6cb0*/  ISETP.NE.AND P0, PT, R102, RZ, PT ;  /* 0x000000ff6600720c */ /* 0x000fea0003f05270 */
[----:B------:R-:W1:Y:S02]  /*6cc0*/  LDTM.x32 R4, tmem[UR4+0x20] ;  /* 0x00002004000479ee */ /* 0x000e6400082c0000 */
[----:B------:R-:W-:Y:S04]  /*6cd0*/  @P6 LEA R50, R50, UR48, 0x3 ;  /* 0x0000003032326c11 */ /* 0x000fe8000f8e18ff */
[----:B------:R-:W-:Y:S04]  /*6ce0*/  @P6 IADD3 R50, PT, PT, R50, 0x50, RZ ;  /* 0x0000005032326810 */ /* 0x000fe80007ffe0ff */
[----:B------:R-:W-:Y:S01]  /*6cf0*/  @P6 PRMT R72, R72, 0x654, R50 ;  /* 0x0000065448486816 */ /* 0x000fe20000000032 */
[----:B------:R-:W-:Y:S02]  /*6d00*/  HADD2.F32 R50, -RZ, R57.H0_H0 ;  /* 0x20000039ff327230 */ /* 0x000fe40000004100 */
[C---:B-1----:R-:W-:Y:S01]  /*6d10*/  FMUL R0, R47.reuse, R4 ;  /* 0x000000042f007220 */ /* 0x042fe20000400000 */
[----:B------:R-:W-:Y:S02]  /*6d20*/  HADD2.F32 R4, -RZ, R56.H1_H1 ;  /* 0x30000038ff047230 */ /* 0x000fe40000004100 */
[C---:B------:R-:W-:Y:S01]  /*6d30*/  FMUL R2, R47.reuse, R5 ;  /* 0x000000052f027220 */ /* 0x040fe20000400000 */
[----:B------:R-:W-:Y:S01]  /*6d40*/  FMUL R7, R47, R7 ;  /* 0x000000072f077220 */ /* 0x000fe20000400000 */
[----:B------:R-:W-:Y:S01]  /*6d50*/  FFMA R0, R49, R3, R0 ;  /* 0x0000000331007223 */ /* 0x000fe20000000000 */
[----:B------:R-:W-:Y:S01]  /*6d60*/  FMUL R3, R47, R6 ;  /* 0x000000062f037220 */ /* 0x000fe20000400000 */
[----:B------:R-:W-:Y:S01]  /*6d70*/  FFMA R2, R49, R4, R2 ;  /* 0x0000000431027223 */ /* 0x000fe20000000002 */
[C---:B------:R-:W-:Y:S01]  /*6d80*/  FMUL R4, R47.reuse, R8 ;  /* 0x000000082f047220 */ /* 0x040fe20000400000 */
[----:B------:R-:W-:Y:S01]  /*6d90*/  FMUL R8, R47, R12 ;  /* 0x0000000c2f087220 */ /* 0x000fe20000400000 */
[----:B------:R-:W-:Y:S01]  /*6da0*/  FFMA R3, R49, R50, R3 ;  /* 0x0000003231037223 */ /* 0x000fe20000000003 */
[C---:B------:R-:W-:Y:S01]  /*6db0*/  FMUL R12, R47.reuse, R16 ;  /* 0x000000102f0c7220 */ /* 0x040fe20000400000 */
[C---:B------:R-:W-:Y:S01]  /*6dc0*/  FMUL R16, R47.reuse, R20 ;  /* 0x000000142f107220 */ /* 0x040fe20000400000 */
[C---:B------:R-:W-:Y:S01]  /*6dd0*/  FMUL R20, R47.reuse, R24 ;  /* 0x000000182f147220 */ /* 0x040fe20000400000 */
[C---:B------:R-:W-:Y:S01]  /*6de0*/  FMUL R24, R47.reuse, R28 ;  /* 0x0000001c2f187220 */ /* 0x040fe20000400000 */
[C---:B------:R-:W-:Y:S01]  /*6df0*/  FMUL R28, R47.reuse, R32 ;  /* 0x000000202f1c7220 */ /* 0x040fe20000400000 */
[--C-:B------:R-:W-:Y:S01]  /*6e00*/  HADD2.F32 R32, -RZ, R58.reuse.H0_H0 ;  /* 0x2000003aff207230 */ /* 0x100fe20000004100 */
[----:B------:R-:W-:Y:S01]  /*6e10*/  F2FP.F16.F32.PACK_AB R52, R2, R0 ;  /* 0x000000000234723e */ /* 0x000fe200000000ff */
[----:B------:R-:W-:Y:S02]  /*6e20*/  HADD2.F32 R0, -RZ, R58.H1_H1 ;  /* 0x3000003aff007230 */ /* 0x000fe40000004100 */
[----:B------:R-:W-:Y:S01]  /*6e30*/  FMUL R5, R47, R9 ;  /* 0x000000092f057220 */ /* 0x000fe20000400000 */
[--C-:B------:R-:W-:Y:S02]  /*6e40*/  HADD2.F32 R2, -RZ, R59.reuse.H0_H0 ;  /* 0x2000003bff027230 */ /* 0x100fe40000004100 */
[C---:B------:R-:W-:Y:S01]  /*6e50*/  FFMA R7, R49.reuse, R51, R7 ;  /* 0x0000003331077223 */ /* 0x040fe20000000007 */
[C---:B------:R-:W-:Y:S01]  /*6e60*/  FFMA R4, R49.reuse, R32, R4 ;  /* 0x0000002031047223 */ /* 0x040fe20000000004 */
[----:B------:R-:W-:Y:S02]  /*6e70*/  HADD2.F32 R32, -RZ, R59.H1_H1 ;  /* 0x3000003bff207230 */ /* 0x000fe40000004100 */
[----:B------:R-:W-:Y:S01]  /*6e80*/  FFMA R5, R49, R0, R5 ;  /* 0x0000000031057223 */ /* 0x000fe20000000005 */
[--C-:B------:R-:W-:Y:S01]  /*6e90*/  HADD2.F32 R0, -RZ, R60.reuse.H0_H0 ;  /* 0x2000003cff007230 */ /* 0x100fe20000004100 */
[----:B------:R-:W-:Y:S01]  /*6ea0*/  F2FP.F16.F32.PACK_AB R53, R7, R3 ;  /* 0x000000030735723e */ /* 0x000fe200000000ff */
[----:B------:R-:W-:Y:S01]  /*6eb0*/  FMUL R6, R47, R10 ;  /* 0x0000000a2f067220 */ /* 0x000fe20000400000 */
[--C-:B------:R-:W-:Y:S01]  /*6ec0*/  HADD2.F32 R3, -RZ, R61.reuse.H0_H0 ;  /* 0x2000003dff037230 */ /* 0x100fe20000004100 */
[----:B------:R-:W-:Y:S01]  /*6ed0*/  F2FP.F16.F32.PACK_AB R54, R5, R4 ;  /* 0x000000040536723e */ /* 0x000fe200000000ff */
[----:B------:R-:W-:Y:S01]  /*6ee0*/  FMUL R11, R47, R11 ;  /* 0x0000000b2f0b7220 */ /* 0x000fe20000400000 */
[----:B------:R-:W-:Y:S01]  /*6ef0*/  FFMA R6, R49, R2, R6 ;  /* 0x0000000231067223 */ /* 0x000fe20000000006 */
[----:B------:R-:W-:Y:S02]  /*6f00*/  HADD2.F32 R2, -RZ, R60.H1_H1 ;  /* 0x3000003cff027230 */ /* 0x000fe40000004100 */
[----:B------:R-:W-:Y:S01]  /*6f10*/  FMUL R9, R47, R13 ;  /* 0x0000000d2f097220 */ /* 0x000fe20000400000 */
[C---:B------:R-:W-:Y:S01]  /*6f20*/  FFMA R11, R49.reuse, R32, R11 ;  /* 0x00000020310b7223 */ /* 0x040fe2000000000b */
[----:B------:R-:W-:Y:S01]  /*6f30*/  FFMA R8, R49, R0, R8 ;  /* 0x0000000031087223 */ /* 0x000fe20000000008 */
[C---:B------:R-:W-:Y:S01]  /*6f40*/  FMUL R10, R47.reuse, R14 ;  /* 0x0000000e2f0a7220 */ /* 0x040fe20000400000 */
[----:B------:R-:W-:Y:S02]  /*6f50*/  HADD2.F32 R0, -RZ, R61.H1_H1 ;  /* 0x3000003dff007230 */ /* 0x000fe40000004100 */
[----:B------:R-:W-:Y:S01]  /*6f60*/  FMUL R15, R47, R15 ;  /* 0x0000000f2f0f7220 */ /* 0x000fe20000400000 */
[C---:B------:R-:W-:Y:S01]  /*6f70*/  FFMA R9, R49.reuse, R2, R9 ;  /* 0x0000000231097223 */ /* 0x040fe20000000009 */
[C---:B------:R-:W-:Y:S01]  /*6f80*/  FFMA R10, R49.reuse, R3, R10 ;  /* 0x00000003310a7223 */ /* 0x040fe2000000000a */
[--C-:B------:R-:W-:Y:S02]  /*6f90*/  HADD2.F32 R2, -RZ, R62.reuse.H0_H0 ;  /* 0x2000003eff027230 */ /* 0x100fe40000004100 */
[----:B------:R-:W-:Y:S01]  /*6fa0*/  FFMA R15, R49, R0, R15 ;  /* 0x00000000310f7223 */ /* 0x000fe2000000000f */
[----:B------:R-:W-:Y:S02]  /*6fb0*/  HADD2.F32 R3, -RZ, R62.H1_H1 ;  /* 0x3000003eff037230 */ /* 0x000fe40000004100 */
[C---:B------:R-:W-:Y:S01]  /*6fc0*/  FMUL R13, R47.reuse, R17 ;  /* 0x000000112f0d7220 */ /* 0x040fe20000400000 */
[--C-:B------:R-:W-:Y:S02]  /*6fd0*/  HADD2.F32 R0, -RZ, R63.reuse.H0_H0 ;  /* 0x2000003fff007230 */ /* 0x100fe40000004100 */
[----:B------:R-:W-:Y:S01]  /*6fe0*/  FMUL R14, R47, R18 ;  /* 0x000000122f0e7220 */ /* 0x000fe20000400000 */
[C---:B------:R-:W-:Y:S01]  /*6ff0*/  FFMA R12, R49.reuse, R2, R12 ;  /* 0x00000002310c7223 */ /* 0x040fe2000000000c */
[C---:B------:R-:W-:Y:S01]  /*7000*/  FFMA R13, R49.reuse, R3, R13 ;  /* 0x00000003310d7223 */ /* 0x040fe2000000000d */
[----:B------:R-:W-:Y:S02]  /*7010*/  HADD2.F32 R2, -RZ, R63.H1_H1 ;  /* 0x3000003fff027230 */ /* 0x000fe40000004100 */
[----:B------:R-:W-:Y:S01]  /*7020*/  FFMA R14, R49, R0, R14 ;  /* 0x00000000310e7223 */ /* 0x000fe2000000000e */
[C---:B------:R-:W-:Y:S01]  /*7030*/  FMUL R19, R47.reuse, R19 ;  /* 0x000000132f137220 */ /* 0x040fe20000400000 */
[--C-:B------:R-:W-:Y:S02]  /*7040*/  HADD2.F32 R0, -RZ, R68.reuse.H0_H0 ;  /* 0x20000044ff007230 */ /* 0x100fe40000004100 */
[----:B------:R-:W-:Y:S01]  /*7050*/  FMUL R17, R47, R21 ;  /* 0x000000152f117220 */ /* 0x000fe20000400000 */
[--C-:B------:R-:W-:Y:S02]  /*7060*/  HADD2.F32 R3, -RZ, R69.reuse.H0_H0 ;  /* 0x20000045ff037230 */ /* 0x100fe40000004100 */
[C---:B------:R-:W-:Y:S01]  /*7070*/  FFMA R19, R49.reuse, R2, R19 ;  /* 0x0000000231137223 */ /* 0x040fe20000000013 */
[----:B------:R-:W-:Y:S02]  /*7080*/  HADD2.F32 R2, -RZ, R68.H1_H1 ;  /* 0x30000044ff027230 */ /* 0x000fe40000004100 */
        /* <DEDUP_REMOVED lines=9> */
[----:B------:R-:W-:Y:S01]  /*7120*/  FMUL R21, R47, R25 ;  /* 0x000000192f157220 */ /* 0x000fe20000400000 */
[----:B------:R-:W-:Y:S01]  /*7130*/  F2FP.F16.F32.PACK_AB R55, R11, R6 ;  /* 0x000000060b37723e */ /* 0x000fe200000000ff */
[--C-:B------:R-:W-:Y:S02]  /*7140*/  HADD2.F32 R3, -RZ, R71.reuse.H0_H0 ;  /* 0x20000047ff037230 */ /* 0x100fe40000004100 */
[----:B------:R-:W-:Y:S01]  /*7150*/  FMUL R22, R47, R26 ;  /* 0x0000001a2f167220 */ /* 0x000fe20000400000 */
[C---:B------:R-:W-:Y:S01]  /*7160*/  FFMA R20, R49.reuse, R2, R20 ;  /* 0x0000000231147223 */ /* 0x040fe20000000014 */
[C---:B------:R-:W-:Y:S01]  /*7170*/  FFMA R21, R49.reuse, R0, R21 ;  /* 0x0000000031157223 */ /* 0x040fe20000000015 */
[----:B------:R1:W-:Y:S01]  /*7180*/  STS.128 [R100+0x2000], R52 ;  /* 0x0020003464007388 */ /* 0x0003e20000000c00 */
[----:B------:R-:W-:Y:S02]  /*7190*/  HADD2.F32 R0, -RZ, R71.H1_H1 ;  /* 0x30000047ff007230 */ /* 0x000fe40000004100 */
[----:B------:R-:W-:Y:S01]  /*71a0*/  FFMA R22, R49, R3, R22 ;  /* 0x0000000331167223 */ /* 0x000fe20000000016 */
[----:B------:R-:W-:Y:S01]  /*71b0*/  FMUL R27, R47, R27 ;  /* 0x0000001b2f1b7220 */ /* 0x000fe20000400000 */
[--C-:B------:R-:W-:Y:S01]  /*71c0*/  HADD2.F32 R2, -RZ, R76.reuse.H0_H0 ;  /* 0x2000004cff027230 */ /* 0x100fe20000004100 */
[----:B------:R-:W-:Y:S01]  /*71d0*/  F2FP.F16.F32.PACK_AB R8, R9, R8 ;  /* 0x000000080908723e */ /* 0x000fe200000000ff */
[----:B------:R-:W-:Y:S01]  /*71e0*/  HADD2.F32 R3, -RZ, R76.H1_H1 ;  /* 0x3000004cff037230 */ /* 0x000fe20000004100 */
[----:B------:R-:W-:Y:S01]  /*71f0*/  F2FP.F16.F32.PACK_AB R9, R15, R10 ;  /* 0x0000000a0f09723e */ /* 0x000fe200000000ff */
[----:B------:R-:W-:Y:S01]  /*7200*/  FMUL R25, R47, R29 ;  /* 0x0000001d2f197220 */ /* 0x000fe20000400000 */
[--C-:B------:R-:W-:Y:S01]  /*7210*/  HADD2.F32 R4, -RZ, R77.reuse.H0_H0 ;  /* 0x2000004dff047230 */ /* 0x100fe20000004100 */
[----:B------:R-:W-:Y:S01]  /*7220*/  F2FP.F16.F32.PACK_AB R10, R13, R12 ;  /* 0x0000000c0d0a723e */ /* 0x000fe200000000ff */
[----:B------:R-:W-:Y:S01]  /*7230*/  FMUL R26, R47, R30 ;  /* 0x0000001e2f1a7220 */ /* 0x000fe20000400000 */
[----:B------:R-:W-:Y:S01]  /*7240*/  F2FP.F16.F32.PACK_AB R11, R19, R14 ;  /* 0x0000000e130b723e */ /* 0x000fe200000000ff */
[C---:B------:R-:W-:Y:S01]  /*7250*/  FFMA R27, R49.reuse, R0, R27 ;  /* 0x00000000311b7223 */ /* 0x040fe2000000001b */
[C---:B------:R-:W-:Y:S01]  /*7260*/  FFMA R24, R49.reuse, R2, R24 ;  /* 0x0000000231187223 */ /* 0x040fe20000000018 */
[----:B------:R-:W-:Y:S02]  /*7270*/  HADD2.F32 R0, -RZ, R77.H1_H1 ;  /* 0x3000004dff007230 */ /* 0x000fe40000004100 */
[----:B------:R-:W-:Y:S01]  /*7280*/  FFMA R25, R49, R3, R25 ;  /* 0x0000000331197223 */ /* 0x000fe20000000019 */
[----:B------:R1:W-:Y:S01]  /*7290*/  STS.128 [R99+0x2010], R8 ;  /* 0x0020100863007388 */ /* 0x0003e20000000c00 */
[----:B------:R-:W-:Y:S01]  /*72a0*/  FMUL R31, R47, R31 ;  /* 0x0000001f2f1f7220 */ /* 0x000fe20000400000 */
[--C-:B------:R-:W-:Y:S02]  /*72b0*/  HADD2.F32 R2, -RZ, R78.reuse.H0_H0 ;  /* 0x2000004eff027230 */ /* 0x100fe40000004100 */
[----:B------:R-:W-:Y:S01]  /*72c0*/  FFMA R26, R49, R4, R26 ;  /* 0x00000004311a7223 */ /* 0x000fe2000000001a */
[----:B------:R-:W-:Y:S02]  /*72d0*/  HADD2.F32 R3, -RZ, R78.H1_H1 ;  /* 0x3000004eff037230 */ /* 0x000fe40000004100 */
[----:B------:R-:W-:Y:S01]  /*72e0*/  FMUL R29, R47, R33 ;  /* 0x000000212f1d7220 */ /* 0x000fe20000400000 */
[--C-:B------:R-:W-:Y:S01]  /*72f0*/  HADD2.F32 R4, -RZ, R79.reuse.H0_H0 ;  /* 0x2000004fff047230 */ /* 0x100fe20000004100 */
[----:B------:R-:W-:Y:S01]  /*7300*/  F2FP.F16.F32.PACK_AB R16, R17, R16 ;  /* 0x000000101110723e */ /* 0x000fe200000000ff */
[----:B------:R-:W-:Y:S01]  /*7310*/  FMUL R30, R47, R34 ;  /* 0x000000222f1e7220 */ /* 0x000fe20000400000 */
        /* <DEDUP_REMOVED lines=14> */
[----:B------:R-:W-:Y:S02]  /*7400*/  F2FP.F16.F32.PACK_AB R27, R35, R30 ;  /* 0x0000001e231b723e */ /* 0x000fe400000000ff */
[----:B------:R-:W-:Y:S02]  /*7410*/  LEA R0, R65, UR48, 0x3 ;  /* 0x0000003041007c11 */ /* 0x000fe4000f8e18ff */
[----:B------:R-:W-:Y:S01]  /*7420*/  @P6 SHF.L.U32 R2, R97, 0x1f, RZ ;  /* 0x0000001f61026819 */ /* 0x000fe200000006ff */
        /* <DEDUP_REMOVED lines=9> */
[----:B------:R-:W-:Y:S02]  /*74c0*/  UIADD3 UR8, UP0, UPT, UR52, 0x680, URZ ;  /* 0x0000068034087890 */ /* 0x000fe4000ff1e0ff */
[----:B------:R-:W-:Y:S02]  /*74d0*/  UIADD3 UR5, UPT, UPT, UR41, 0x20, URZ ;  /* 0x0000002029057890 */ /* 0x000fe4000fffe0ff */
[----:B------:R-:W-:Y:S02]  /*74e0*/  UIADD3 UR4, UPT, UPT, UR48, 0x2200, URZ ;  /* 0x0000220030047890 */ /* 0x000fe4000fffe0ff */
[----:B------:R-:W-:Y:S01]  /*74f0*/  UIADD3.X UR9, UPT, UPT, URZ, UR53, URZ, UP0, !UPT ;  /* 0x00000035ff097290 */ /* 0x000fe200087fe4ff */
[----:B------:R-:W-:Y:S01]  /*7500*/  UMOV UR6, UR42 ;  /* 0x0000002a00067c82 */ /* 0x000fe20008000000 */
[----:B------:R-:W-:Y:S07]  /*7510*/  UMOV UR7, UR36 ;  /* 0x0000002400077c82 */ /* 0x000fee0008000000 */
[----:B------:R2:W-:Y:S01]  /*7520*/  UTMASTG.3D [UR4], [UR8] ;  /* 0x00000004080073b5 */ /* 0x0005e20008010000 */
[----:B------:R0:W-:Y:S01]  /*7530*/  UTMACMDFLUSH ;  /* 0x00000000000079b7 */ /* 0x0001e20000000000 */
[----:B--2---:R-:W-:Y:S04]  /*7540*/  DEPBAR.LE SB0, 0x1 ;  /* 0x000080400000791a */ /* 0x004fe80000000000 */
.L_x_114:
[----:B------:R-:W-:Y:S05]  /*7550*/  BSYNC.RECONVERGENT B0 ;  /* 0x0000000000007941 */ /* 0x000fea0003800200 */
.L_x_113:
[----:B------:R-:W-:Y:S01]  /*7560*/  BAR.SYNC.DEFER_BLOCKING 0x1, 0x80 ;  /* 0x0042000000007b1d */ /* 0x000fe20000010000 */
[----:B------:R-:W-:Y:S04]  /*7570*/  UIADD3 UR40, UPT, UPT, UR51, 0x1, URZ ;  /* 0x0000000133287890 */ /* 0x000fe8000fffe0ff */
[----:B------:R-:W-:Y:S04]  /*7580*/  UISETP.NE.AND UP0, UPT, UR40, 0x4, UPT ;  /* 0x000000042800788c */ /* 0x000fe8000bf05270 */
[----:B------:R-:W-:Y:S01]  /*7590*/  USEL UR40, UR40, URZ, UP0 ;  /* 0x000000ff28287287 */ /* 0x000fe20008000000 */
[----:B------:R2:W-:Y:S01]  /*75a0*/  @P6 SYNCS.ARRIVE.TRANS64.RED.A1T0 RZ, [R72+URZ], RZ ;  /* 0x000000ff48ff69a7 */ /* 0x0005e200081004ff */
[----:B------:R-:W-:Y:S01]  /*75b0*/  BSSY B1, `(.L_x_115) ;  /* 0x0000017000017945 */ /* 0x000fe20003800000 */
[----:B------:R-:W4:Y:S02]  /*75c0*/  @P6 SYNCS.PHASECHK.TRANS64.TRYWAIT P0, [R0+URZ+0x30], R2 ;  /* 0x00003002000065a7 */ /* 0x000f2400080011ff */
[----:B----4-:R-:W-:Y:S01]  /*75d0*/  @P6 SEL R66, RZ, 0x1, !P0 ;  /* 0x00000001ff426807 */ /* 0x010fe20004000000 */
[----:B--2---:R-:W-:Y:S06]  /*75e0*/  @!P6 BRA `(.L_x_116) ;  /* 0x00000000004ce947 */ /* 0x004fec0003800000 */
        /* <DEDUP_REMOVED lines=9> */
[----:B------:R-:W-:Y:S04]  /*7680*/  SHF.L.U32 R6, R97, 0x1f, RZ ;  /* 0x0000001f61067819 */ /* 0x000fe800000006ff */
[----:B------:R-:W2:Y:S02]  /*7690*/  SYNCS.PHASECHK.TRANS64.TRYWAIT P0, [R0+URZ+0x30], R6 ;  /* 0x00003006000075a7 */ /* 0x000ea400080011ff */
[----:B--2---:R-:W-:Y:S05]  /*76a0*/  @!P0 BRA `(.L_x_119) ;  /* 0x00000024004c8947 */ /* 0x004fea0003800000 */
.L_x_118:
[----:B------:R-:W-:Y:S05]  /*76b0*/  BSYNC B0 ;  /* 0x0000000000007941 */ /* 0x000fea0003800000 */
.L_x_117:
[----:B------:R-:W-:Y:S02]  /*76c0*/  ISETP.NE.AND P0, PT, R67, RZ, PT ;  /* 0x000000ff4300720c */ /* 0x000fe40003f05270 */
[----:B------:R-:W-:Y:S11]  /*76d0*/  IADD3 R65, PT, PT, R65, 0x1, RZ ;  /* 0x0000000141417810 */ /* 0x000ff60007ffe0ff */
[----:B------:R4:W1:Y:S04]  /*76e0*/  @P0 LDS.128 R56, [R5] ;  /* 0x0000000005380984 */ /* 0x0008680000000c00 */
[----:B------:R4:W1:Y:S04]  /*76f0*/  @P0 LDS.128 R60, [R4+0x10] ;  /* 0x00001000043c0984 */ /* 0x0008680000000c00 */
[----:B------:R4:W1:Y:S04]  /*7700*/  @P0 LDS.128 R68, [R3+0x20] ;  /* 0x0000200003440984 */ /* 0x0008680000000c00 */
[----:B------:R4:W1:Y:S02]  /*7710*/  @P0 LDS.128 R76, [R2+0x30] ;  /* 0x00003000024c0984 */ /* 0x0008640000000c00 */
.L_x_116:
[----:B------:R-:W-:Y:S05]  /*7720*/  BSYNC B1 ;  /* 0x0000000000017941 */ /* 0x000fea0003800000 */
.L_x_115:
        /* <DEDUP_REMOVED lines=21> */
.L_x_120:
        /* <DEDUP_REMOVED lines=146> */
.L_x_122:
[----:B------:R-:W-:Y:S05]  /*81a0*/  BSYNC.RECONVERGENT B0 ;  /* 0x0000000000007941 */ /* 0x000fea0003800200 */
.L_x_121:
        /* <DEDUP_REMOVED lines=21> */
.L_x_126:
[----:B------:R-:W-:Y:S05]  /*8300*/  BSYNC B0 ;  /* 0x0000000000007941 */ /* 0x000fea0003800000 */
.L_x_125:
[----:B------:R-:W-:Y:S11]  /*8310*/  ISETP.NE.AND P0, PT, R67, RZ, PT ;  /* 0x000000ff4300720c */ /* 0x000ff60003f05270 */
[----:B------:R-:W-:Y:S02]  /*8320*/  @!UPT UIADD3 URZ, UPT, UPT, URZ, URZ, URZ ;  /* 0x000000fffffff290 */ /* 0x000fe4000fffe0ff */
[----:B------:R4:W1:Y:S04]  /*8330*/  @P0 LDS.128 R56, [R4] ;  /* 0x0000000004380984 */ /* 0x0008680000000c00 */
[----:B------:R4:W1:Y:S04]  /*8340*/  @P0 LDS.128 R60, [R3+0x10] ;  /* 0x00001000033c0984 */ /* 0x0008680000000c00 */
[----:B------:R4:W1:Y:S04]  /*8350*/  @P0 LDS.128 R68, [R2+0x20] ;  /* 0x0000200002440984 */ /* 0x0008680000000c00 */
[----:B------:R4:W1:Y:S02]  /*8360*/  @P0 LDS.128 R76, [R65+0x30] ;  /* 0x00003000414c0984 */ /* 0x0008640000000c00 */
.L_x_124:
[----:B------:R-:W-:Y:S05]  /*8370*/  BSYNC B1 ;  /* 0x0000000000017941 */ /* 0x000fea0003800000 */
.L_x_123:
        /* <DEDUP_REMOVED lines=21> */
.L_x_128:
[----:B------:R-:W-:Y:S01]  /*84d0*/  ISETP.NE.AND P0, PT, R102, RZ, PT ;  /* 0x000000ff6600720c */ /* 0x000fe20003f05270 */
[----:B------:R-:W-:Y:S05]  /*84e0*/  WARPSYNC.ALL ;  /* 0x0000000000007948 */ /* 0x000fea0003800000 */
[----:B------:R-:W-:Y:S01]  /*84f0*/  R2UR UR4, R48 ;  /* 0x00000000300472ca */ /* 0x000fe200000e0000 */
[--C-:B-1----:R-:W-:Y:S01]  /*8500*/  HADD2.F32 R0, -RZ, R56.reuse.H0_H0 ;  /* 0x20000038ff007230 */ /* 0x102fe20000004100 */
[----:B------:R-:W-:Y:S01]  /*8510*/  R2UR UR5, R64 ;  /* 0x00000000400572ca */ /* 0x000fe200000e0000 */
[----:B----4-:R-:W-:Y:S01]  /*8520*/  HADD2.F32 R2, -RZ, R56.H1_H1 ;  /* 0x30000038ff027230 */ /* 0x010fe20000004100 */
[----:B------:R-:W-:Y:S01]  /*8530*/  BSSY.RECONVERGENT B0, `(.L_x_129) ;  /* 0x0000089000007945 */ /* 0x000fe20003800200 */
[--C-:B------:R-:W-:Y:S02]  /*8540*/  HADD2.F32 R3, -RZ, R57.reuse.H0_H0 ;  /* 0x20000039ff037230 */ /* 0x100fe40000004100 */
[----:B------:R-:W-:Y:S02]  /*8550*/  HADD2.F32 R48, -RZ, R57.H1_H1 ;  /* 0x30000039ff307230 */ /* 0x000fe40000004100 */
[--C-:B------:R-:W-:Y:S02]  /*8560*/  HADD2.F32 R50, -RZ, R58.reuse.H0_H0 ;  /* 0x2000003aff327230 */ /* 0x100fe40000004100 */
[----:B------:R-:W-:Y:S02]  /*8570*/  HADD2.F32 R51, -RZ, R58.H1_H1 ;  /* 0x3000003aff337230 */ /* 0x000fe40000004100 */
[----:B------:R-:W1:Y:S01]  /*8580*/  LDTM.x32 R4, tmem[UR4+0x60] ;  /* 0x00006004000479ee */ /* 0x000e6200082c0000 */
[----:B------:R-:W-:Y:S01]  /*8590*/  NOP ;  /* 0x0000000000007918 */ /* 0x000fe20000000000 */
[----:B------:R-:W-:Y:S01]  /*85a0*/  UIADD3 UR5, UPT, UPT, UR5, 0xc0, URZ ;  /* 0x000000c005057890 */ /* 0x000fe2000fffe0ff */
[--C-:B------:R-:W-:Y:S02]  /*85b0*/  HADD2.F32 R52, -RZ, R59.reuse.H0_H0 ;  /* 0x2000003bff347230 */ /* 0x100fe40000004100 */
[----:B------:R-:W-:Y:S01]  /*85c0*/  HADD2.F32 R53, -RZ, R59.H1_H1 ;  /* 0x3000003bff357230 */ /* 0x000fe20000004100 */
[----:B------:R-:W-:Y:S01]  /*85d0*/  UPRMT UR5, UR37, 0x654, UR5 ;  /* 0x0000065425057896 */ /* 0x000fe20008000005 */
[--C-:B------:R-:W-:Y:S02]  /*85e0*/  HADD2.F32 R54, -RZ, R60.reuse.H0_H0 ;  /* 0x2000003cff367230 */ /* 0x100fe40000004100 */
[----:B------:R-:W-:Y:S02]  /*85f0*/  HADD2.F32 R55, -RZ, R60.H1_H1 ;  /* 0x3000003cff377230 */ /* 0x000fe40000004100 */
[--C-:B------:R-:W-:Y:S02]  /*8600*/  HADD2.F32 R56, -RZ, R61.reuse.H0_H0 ;  /* 0x2000003dff387230 */ /* 0x100fe40000004100 */
[----:B------:R-:W-:Y:S02]  /*8610*/  HADD2.F32 R57, -RZ, R61.H1_H1 ;  /* 0x3000003dff397230 */ /* 0x000fe40000004100 */
[----:B-1----:R-:W-:Y:S01]  /*8620*/  SYNCS.ARRIVE.TRANS64.RED.A1T0 RZ, [UR5], RZ ;  /* 0x000000ffffff79a7 */ /* 0x002fe20008100405 */
[--C-:B------:R-:W-:Y:S02]  /*8630*/  HADD2.F32 R58, -RZ, R62.reuse.H0_H0 ;  /* 0x2000003eff3a7230 */ /* 0x100fe40000004100 */
[----:B------:R-:W-:Y:S02]  /*8640*/  HADD2.F32 R59, -RZ, R62.H1_H1 ;  /* 0x3000003eff3b7230 */ /* 0x000fe40000004100 */
[--C-:B------:R-:W-:Y:S02]  /*8650*/  HADD2.F32 R60, -RZ, R63.reuse.H0_H0 ;  /* 0x2000003fff3c7230 */ /* 0x100fe40000004100 */
[----:B------:R-:W-:Y:S02]  /*8660*/  HADD2.F32 R61, -RZ, R63.H1_H1 ;  /* 0x3000003fff3d7230 */ /* 0x000fe40000004100 */
[C---:B------:R-:W-:Y:S01]  /*8670*/  FMUL R4, R47.reuse, R4 ;  /* 0x000000042f047220 */ /* 0x040fe20000400000 */
[C---:B------:R-:W-:Y:S01]  /*8680*/  FMUL R5, R47.reuse, R5 ;  /* 0x000000052f057220 */ /* 0x040fe20000400000 */
[C---:B------:R-:W-:Y:S01]  /*8690*/  FMUL R6, R47.reuse, R6 ;  /* 0x000000062f067220 */ /* 0x040fe20000400000 */
[----:B------:R-:W-:Y:S01]  /*86a0*/  FMUL R7, R47, R7 ;  /* 0x000000072f077220 */ /* 0x000fe20000400000 */
[C---:B------:R-:W-:Y:S01]  /*86b0*/  FFMA R4, R49.reuse, R0, R4 ;  /* 0x0000000031047223 */ /* 0x040fe20000000004 */
[C---:B------:R-:W-:Y:S01]  /*86c0*/  FFMA R5, R49.reuse, R2, R5 ;  /* 0x0000000231057223 */ /* 0x040fe20000000005 */
[C---:B------:R-:W-:Y:S01]  /*86d0*/  FFMA R6, R49.reuse, R3, R6 ;  /* 0x0000000331067223 */ /* 0x040fe20000000006 */
[----:B------:R-:W-:Y:S01]  /*86e0*/  FFMA R7, R49, R48, R7 ;  /* 0x0000003031077223 */ /* 0x000fe20000000007 */
[C---:B------:R-:W-:Y:S01]  /*86f0*/  FMUL R8, R47.reuse, R8 ;  /* 0x000000082f087220 */ /* 0x040fe20000400000 */
[----:B------:R-:W-:Y:S01]  /*8700*/  FMUL R9, R47, R9 ;  /* 0x000000092f097220 */ /* 0x000fe20000400000 */
[----:B------:R-:W-:Y:S01]  /*8710*/  F2FP.F16.F32.PACK_AB R4, R5, R4 ;  /* 0x000000040504723e */ /* 0x000fe200000000ff */
[----:B------:R-:W-:Y:S01]  /*8720*/  FMUL R0, R47, R10 ;  /* 0x0000000a2f007220 */ /* 0x000fe20000400000 */
[----:B------:R-:W-:Y:S01]  /*8730*/  F2FP.F16.F32.PACK_AB R5, R7, R6 ;  /* 0x000000060705723e */ /* 0x000fe200000000ff */
[C---:B------:R-:W-:Y:S01]  /*8740*/  FFMA R8, R49.reuse, R50, R8 ;  /* 0x0000003231087223 */ /* 0x040fe20000000008 */
[C---:B------:R-:W-:Y:S01]  /*8750*/  FFMA R9, R49.reuse, R51, R9 ;  /* 0x0000003331097223 */ /* 0x040fe20000000009 */
[----:B------:R-:W-:Y:S01]  /*8760*/  FFMA R0, R49, R52, R0 ;  /* 0x0000003431007223 */ /* 0x000fe20000000000 */
[C---:B------:R-:W-:Y:S01]  /*8770*/  FMUL R2, R47.reuse, R11 ;  /* 0x0000000b2f027220 */ /* 0x040fe20000400000 */
[C---:B------:R-:W-:Y:S01]  /*8780*/  FMUL R3, R47.reuse, R12 ;  /* 0x0000000c2f037220 */ /* 0x040fe20000400000 */
[----:B------:R-:W-:Y:S01]  /*8790*/  FMUL R10, R47, R13 ;  /* 0x0000000d2f0a7220 */ /* 0x000fe20000400000 */
[----:B------:R-:W-:Y:S01]  /*87a0*/  F2FP.F16.F32.PACK_AB R6, R9, R8 ;  /* 0x000000080906723e */ /* 0x000fe200000000ff */
[C---:B------:R-:W-:Y:S01]  /*87b0*/  FFMA R2, R49.reuse, R53, R2 ;  /* 0x0000003531027223 */ /* 0x040fe20000000002 */
[C---:B------:R-:W-:Y:S01]  /*87c0*/  FFMA R3, R49.reuse, R54, R3 ;  /* 0x0000003631037223 */ /* 0x040fe20000000003 */
[----:B------:R-:W-:Y:S01]  /*87d0*/  FFMA R10, R49, R55, R10 ;  /* 0x00000037310a7223 */ /* 0x000fe2000000000a */
[C---:B------:R-:W-:Y:S01]  /*87e0*/  FMUL R11, R47.reuse, R14 ;  /* 0x0000000e2f0b7220 */ /* 0x040fe20000400000 */
[C---:B------:R-:W-:Y:S01]  /*87f0*/  FMUL R15, R47.reuse, R15 ;  /* 0x0000000f2f0f7220 */ /* 0x040fe20000400000 */
[C---:B------:R-:W-:Y:S01]  /*8800*/  FMUL R12, R47.reuse, R16 ;  /* 0x000000102f0c7220 */ /* 0x040fe20000400000 */
[----:B------:R-:W-:Y:S01]  /*8810*/  FMUL R13, R47, R17 ;  /* 0x000000112f0d7220 */ /* 0x000fe20000400000 */
[----:B------:R-:W-:Y:S01]  /*8820*/  FFMA R11, R49, R56, R11 ;  /* 0x00000038310b7223 */ /* 0x000fe2000000000b */
[----:B------:R-:W-:Y:S01]  /*8830*/  FMUL R14, R47, R18 ;  /* 0x000000122f0e7220 */ /* 0x000fe20000400000 */
[----:B------:R-:W-:Y:S01]  /*8840*/  FFMA R15, R49, R57, R15 ;  /* 0x00000039310f7223 */ /* 0x000fe2000000000f */
[--C-:B------:R-:W-:Y:S02]  /*8850*/  HADD2.F32 R62, -RZ, R68.reuse.H0_H0 ;  /* 0x20000044ff3e7230 */ /* 0x100fe40000004100 */
[----:B------:R-:W-:Y:S01]  /*8860*/  FMUL R19, R47, R19 ;  /* 0x000000132f137220 */ /* 0x000fe20000400000 */
[----:B------:R-:W-:Y:S01]  /*8870*/  F2FP.F16.F32.PACK_AB R7, R2, R0 ;  /* 0x000000000207723e */ /* 0x000fe200000000ff */
[----:B------:R-:W-:Y:S01]  /*8880*/  FFMA R12, R49, R58, R12 ;  /* 0x0000003a310c7223 */ /* 0x000fe2000000000c */
[----:B------:R-:W-:Y:S02]  /*8890*/  HADD2.F32 R63, -RZ, R68.H1_H1 ;  /* 0x30000044ff3f7230 */ /* 0x000fe40000004100 */
[----:B------:R-:W-:Y:S01]  /*88a0*/  FMUL R16, R47, R20 ;  /* 0x000000142f107220 */ /* 0x000fe20000400000 */
[----:B------:R-:W-:Y:S01]  /*88b0*/  FFMA R13, R49, R59, R13 ;  /* 0x0000003b310d7223 */ /* 0x000fe2000000000d */
[----:B------:R1:W-:Y:S01]  /*88c0*/  STS.128 [R100+0x6000], R4 ;  /* 0x0060000464007388 */ /* 0x0003e20000000c00 */
[--C-:B------:R-:W-:Y:S02]  /*88d0*/  HADD2.F32 R64, -RZ, R69.reuse.H0_H0 ;  /* 0x20000045ff407230 */ /* 0x100fe40000004100 */
[----:B------:R-:W-:Y:S01]  /*88e0*/  FMUL R17, R47, R21 ;  /* 0x000000152f117220 */ /* 0x000fe20000400000 */
[----:B------:R-:W-:Y:S01]  /*88f0*/  FFMA R14, R49, R60, R14 ;  /* 0x0000003c310e7223 */ /* 0x000fe2000000000e */
[----:B------:R-:W-:Y:S02]  /*8900*/  HADD2.F32 R65, -RZ, R69.H1_H1 ;  /* 0x30000045ff417230 */ /* 0x000fe40000004100 */
[----:B------:R-:W-:Y:S01]  /*8910*/  FMUL R18, R47, R22 ;  /* 0x000000162f127220 */ /* 0x000fe20000400000 */
[----:B------:R-:W-:Y:S01]  /*8920*/  FFMA R19, R49, R61, R19 ;  /* 0x0000003d31137223 */ /* 0x000fe20000000013 */
        /* <DEDUP_REMOVED lines=11> */
[----:B------:R-:W-:Y:S01]  /*89e0*/  F2FP.F16.F32.PACK_AB R8, R10, R3 ;  /* 0x000000030a08723e */ /* 0x000fe200000000ff */
[----:B------:R-:W-:Y:S01]  /*89f0*/  FFMA R23, R49, R65, R23 ;  /* 0x0000004131177223 */ /* 0x000fe20000000017 */
[----:B------:R-:W-:Y:S01]  /*8a00*/  F2FP.F16.F32.PACK_AB R9, R15, R11 ;  /* 0x0000000b0f09723e */ /* 0x000fe200000000ff */
[--C-:B------:R-:W-:Y:S02]  /*8a10*/  HADD2.F32 R70, -RZ, R76.reuse.H0_H0 ;  /* 0x2000004cff467230 */ /* 0x100fe40000004100 */
[----:B------:R-:W-:Y:S01]  /*8a20*/  FMUL R27, R47, R27 ;  /* 0x0000001b2f1b7220 */ /* 0x000fe20000400000 */
[----:B------:R-:W-:Y:S01]  /*8a30*/  F2FP.F16.F32.PACK_AB R10, R13, R12 ;  /* 0x0000000c0d0a723e */ /* 0x000fe200000000ff */
[----:B------:R-:W-:Y:S01]  /*8a40*/  FFMA R20, R49, R66, R20 ;  /* 0x0000004231147223 */ /* 0x000fe20000000014 */
[----:B------:R-:W-:Y:S01]  /*8a50*/  F2FP.F16.F32.PACK_AB R11, R19, R14 ;  /* 0x0000000e130b723e */ /* 0x000fe200000000ff */
[----:B------:R-:W-:Y:S02]  /*8a60*/  HADD2.F32 R71, -RZ, R76.H1_H1 ;  /* 0x3000004cff477230 */ /* 0x000fe40000004100 */
[----:B------:R-:W-:Y:S01]  /*8a70*/  FMUL R24, R47, R28 ;  /* 0x0000001c2f187220 */ /* 0x000fe20000400000 */
[----:B------:R-:W-:Y:S01]  /*8a80*/  FFMA R21, R49, R67, R21 ;  /* 0x0000004331157223 */ /* 0x000fe20000000015 */
[--C-:B------:R-:W-:Y:S01]  /*8a90*/  HADD2.F32 R72, -RZ, R77.reuse.H0_H0 ;  /* 0x2000004dff487230 */ /* 0x100fe20000004100 */
[----:B------:R1:W-:Y:S01]  /*8aa0*/  STS.128 [R99+0x6010], R8 ;  /* 0x0060100863007388 */ /* 0x0003e20000000c00 */
        /* <DEDUP_REMOVED lines=49> */
.L_x_130:
[----:B------:R-:W-:Y:S05]  /*8dc0*/  BSYNC.RECONVERGENT B0 ;  /* 0x0000000000007941 */ /* 0x000fea0003800200 */
.L_x_129:
[----:B------:R-:W-:Y:S01]  /*8dd0*/  BAR.SYNC.DEFER_BLOCKING 0x1, 0x80 ;  /* 0x0042000000007b1d */ /* 0x000fe20000010000 */
[----:B------:R-:W-:Y:S01]  /*8de0*/  UISETP.NE.AND UP0, UPT, UR49, -0x4, UPT ;  /* 0xfffffffc3100788c */ /* 0x000fe2000bf05270 */
[----:B------:R-:W-:Y:S08]  /*8df0*/  IADD3 R45, PT, PT, R45, 0x1, RZ ;  /* 0x000000012d2d7810 */ /* 0x000ff00007ffe0ff */
[----:B------:R-:W-:Y:S05]  /*8e00*/  BRA.U !UP0, `(.L_x_131) ;  /* 0x0000000108287547 */ /* 0x000fea000b800000 */
[----:B------:R-:W-:Y:S01]  /*8e10*/  ISETP.NE.AND P0, PT, R107, RZ, PT ;  /* 0x000000ff6b00720c */ /* 0x000fe20003f05270 */
[----:B------:R-:W-:Y:S01]  /*8e20*/  IMAD.U32 R2, RZ, RZ, UR51 ;  /* 0x00000033ff027e24 */ /* 0x000fe2000f8e00ff */
[----:B------:R-:W-:Y:S01]  /*8e30*/  UIADD3 UR51, UPT, UPT, UR51, 0x1, URZ ;  /* 0x0000000133337890 */ /* 0x000fe2000fffe0ff */
[----:B------:R-:W-:Y:S03]  /*8e40*/  IMAD.U32 R0, RZ, RZ, UR37 ;  /* 0x00000025ff007e24 */ /* 0x000fe6000f8e00ff */
[----:B------:R-:W-:Y:S04]  /*8e50*/  UISETP.NE.AND UP0, UPT, UR51, 0x4, UPT ;  /* 0x000000043300788c */ /* 0x000fe8000bf05270 */
[----:B------:R-:W-:Y:S03]  /*8e60*/  USEL UR51, UR51, URZ, UP0 ;  /* 0x000000ff33337287 */ /* 0x000fe60008000000 */
[----:B------:R-:W-:Y:S05]  /*8e70*/  @P0 LEA R2, R2, UR48, 0x3 ;  /* 0x0000003002020c11 */ /* 0x000fea000f8e18ff */
[----:B------:R-:W-:Y:S05]  /*8e80*/  @P0 VIADD R2, R2, 0x50 ;  /* 0x0000005002020836 */ /* 0x000fea0000000000 */
[----:B------:R-:W-:Y:S04]  /*8e90*/  @P0 PRMT R0, R0, 0x654, R2 ;  /* 0x0000065400000816 */ /* 0x000fe80000000002 */
[----:B------:R2:W-:Y:S03]  /*8ea0*/  @P0 SYNCS.ARRIVE.TRANS64.RED.A1T0 RZ, [R0+URZ], RZ ;  /* 0x000000ff00ff09a7 */ /* 0x0005e600081004ff */
.L_x_131:
[----:B------:R-:W-:Y:S01]  /*8eb0*/  ISETP.NE.AND P2, PT, R103, RZ, PT ;  /* 0x000000ff6700720c */ /* 0x000fe20003f45270 */
[----:B------:R-:W-:Y:S01]  /*8ec0*/  UIADD3 UR49, UPT, UPT, UR49, 0x4, URZ ;  /* 0x0000000431317890 */ /* 0x000fe2000fffe0ff */
[----:B------:R-:W-:Y:S01]  /*8ed0*/  ISETP.NE.AND P0, PT, R105, 0x2, PT ;  /* 0x000000026900780c */ /* 0x000fe20003f05270 */
[----:B------:R-:W-:Y:S01]  /*8ee0*/  IMAD.IADD R20, R43, 0x1, R86 ;  /* 0x000000012b147824 */ /* 0x000fe200078e0256 */
[----:B------:R-:W-:Y:S01]  /*8ef0*/  ISETP.NE.AND P1, PT, R45, 0x4, PT ;  /* 0x000000042d00780c */ /* 0x000fe20003f25270 */
[----:B------:R-:W-:Y:S01]  /*8f00*/  IMAD.IADD R21, R44, 0x1, R87 ;  /* 0x000000012c157824 */ /* 0x000fe200078e0257 */
[----:B------:R-:W-:Y:S02]  /*8f10*/  SEL R2, RZ, 0x1, P0 ;  /* 0x00000001ff027807 */ /* 0x000fe40000000000 */
[----:B--2---:R-:W-:Y:S02]  /*8f20*/  SEL R0, RZ, 0x1, P1 ;  /* 0x00000001ff007807 */ /* 0x004fe40000800000 */
[----:B------:R-:W-:Y:S02]  /*8f30*/  LOP3.LUT R95, R95, R2, RZ, 0x3c, !PT ;  /* 0x000000025f5f7212 */ /* 0x000fe400078e3cff */
[----:B------:R-:W-:Y:S02]  /*8f40*/  LOP3.LUT R96, R96, R0, RZ, 0x3c, !PT ;  /* 0x0000000060607212 */ /* 0x000fe400078e3cff */
[----:B------:R-:W-:Y:S02]  /*8f50*/  @P2 R2UR UR36, R94 ;  /* 0x000000005e2422ca */ /* 0x000fe400000e0000 */
[----:B------:R-:W-:Y:S02]  /*8f60*/  SEL R105, R105, RZ, P0 ;  /* 0x000000ff69697207 */ /* 0x000fe40000000000 */
[----:B------:R-:W-:Y:S01]  /*8f70*/  SEL R45, R45, RZ, P1 ;  /* 0x000000ff2d2d7207 */ /* 0x000fe20000800000 */
[----:B------:R-:W-:Y:S10]  /*8f80*/  @P2 BRA `(.L_x_132) ;  /* 0xffffffc000502947 */ /* 0x000ff4000383ffff */
[----:B------:R-:W-:-:S09]  /*8f90*/  UISETP.NE.AND UP0, UPT, UR50, URZ, UPT ;  /* 0x000000ff3200728c */ /* 0x000fd2000bf05270 */
[----:B------:R-:W-:Y:S05]  /*8fa0*/  BRA.U !UP0, `(.L_x_133) ;  /* 0x0000000108487547 */ /* 0x000fea000b800000 */
[----:B------:R-:W2:Y:S02]  /*8fb0*/  LDCU.64 UR4, c[0x0][0x890] ;  /* 0x00011200ff0477ac */ /* 0x000ea40008000a00 */
[----:B--2---:R-:W-:-:S04]  /*8fc0*/  UISETP.NE.U32.AND UP0, UPT, UR4, URZ, UPT ;  /* 0x000000ff0400728c */ /* 0x004fc8000bf05070 */
[----:B------:R-:W-:-:S09]  /*8fd0*/  UISETP.NE.AND.EX UP0, UPT, UR5, URZ, UPT, UP0 ;  /* 0x000000ff0500728c */ /* 0x000fd2000bf05300 */
[----:B------:R-:W-:Y:S05]  /*8fe0*/  BRA.U UP0, `(.L_x_134) ;  /* 0x00000001000c7547 */ /* 0x000fea000b800000 */
[----:B------:R-:W-:-:S13]  /*8ff0*/  FSETP.NEU.AND P0, PT, R49, RZ, PT ;  /* 0x000000ff3100720b */ /* 0x000fda0003f0d000 */
[----:B------:R-:W-:Y:S05]  /*9000*/  @!P0 EXIT ;  /* 0x000000000000894d */ /* 0x000fea0003800000 */
[----:B------:R-:W-:Y:S05]  /*9010*/  BRA `(.L_x_133) ;  /* 0x00000000002c7947 */ /* 0x000fea0003800000 */
.L_x_134:
[----:B------:R-:W-:Y:S01]  /*9020*/  ISETP.NE.AND P0, PT, R104, RZ, PT ;  /* 0x000000ff6800720c */ /* 0x000fe20003f05270 */
[----:B------:R-:W-:-:S12]  /*9030*/  BSSY.RECONVERGENT B0, `(.L_x_133) ;  /* 0x0000009000007945 */ /* 0x000fd80003800200 */
[----:B------:R-:W-:Y:S05]  /*9040*/  @P0 BRA `(.L_x_135) ;  /* 0x0000000000140947 */ /* 0x000fea0003800000 */
[----:B------:R-:W2:Y:S02]  /*9050*/  LDCU.64 UR4, c[0x0][0x888] ;  /* 0x00011100ff0477ac */ /* 0x000ea40008000a00 */
[----:B--2---:R-:W-:-:S04]  /*9060*/  ISETP.NE.U32.AND P0, PT, RZ, UR4, PT ;  /* 0x00000004ff007c0c */ /* 0x004fc8000bf05070 */
[----:B------:R-:W-:-:S13]  /*9070*/  ISETP.NE.AND.EX P0, PT, RZ, UR5, PT, P0 ;  /* 0x00000005ff007c0c */ /* 0x000fda000bf05300 */
[----:B------:R-:W-:Y:S05]  /*9080*/  @!P0 EXIT ;  /* 0x000000000000894d */ /* 0x000fea0003800000 */
[----:B------:R-:W-:Y:S05]  /*9090*/  BRA `(.L_x_136) ;  /* 0x0000000000087947 */ /* 0x000fea0003800000 */
.L_x_135:
[----:B------:R-:W-:-:S13]  /*90a0*/  FSETP.NEU.AND P0, PT, R49, RZ, PT ;  /* 0x000000ff3100720b */ /* 0x000fda0003f0d000 */
[----:B------:R-:W-:Y:S05]  /*90b0*/  @!P0 EXIT ;  /* 0x000000000000894d */ /* 0x000fea0003800000 */
.L_x_136:
[----:B------:R-:W-:Y:S05]  /*90c0*/  BSYNC.RECONVERGENT B0 ;  /* 0x0000000000007941 */ /* 0x000fea0003800200 */
.L_x_133:
[----:B------:R-:W-:Y:S01]  /*90d0*/  ULEA UR4, UR51, UR48, 0x3 ;  /* 0x0000003033047291 */ /* 0x000fe2000f8e18ff */
[----:B------:R-:W-:-:S04]  /*90e0*/  DEPBAR.LE SB0, 0x0 ;  /* 0x000080000000791a */ /* 0x000fc80000000000 */
[----:B------:R-:W-:-:S04]  /*90f0*/  UIADD3 UR4, UPT, UPT, UR4, 0x50, URZ ;  /* 0x0000005004047890 */ /* 0x000fc8000fffe0ff */
[----:B------:R-:W-:-:S09]  /*9100*/  UPRMT UR4, UR37, 0x654, UR4 ;  /* 0x0000065425047896 */ /* 0x000fd20008000004 */
[----:B------:R-:W-:Y:S01]  /*9110*/  SYNCS.ARRIVE.TRANS64.RED.A1T0 RZ, [UR4], RZ ;  /* 0x000000ffffff79a7 */ /* 0x000fe20008100404 */
[----:B------:R-:W-:Y:S05]  /*9120*/  EXIT ;  /* 0x000000000000794d */ /* 0x000fea0003800000 */
.L_x_24:
[----:B--2---:R2:W4:Y:S02]  /*9130*/  SYNCS.PHASECHK.TRANS64.TRYWAIT P0, [R2+URZ+0xf0], R3 ;  /* 0x0000f003020075a7 */ /* 0x00452400080011ff */
[----:B----4-:R-:W-:Y:S05]  /*9140*/  @!P0 NANOSLEEP.SYNCS 0x989680 ;  /* 0x009896800000895d */ /* 0x010fea0003900000 */
[----:B------:R-:W4:Y:S02]  /*9150*/  @!P0 SYNCS.PHASECHK.TRANS64 P0, [R2+URZ+0xf0], R3 ;  /* 0x0000f003020085a7 */ /* 0x000f2400080010ff */
[----:B----4-:R-:W-:Y:S05]  /*9160*/  @!P0 BRA `(.L_x_24) ;  /* 0xfffffffc00f08947 */ /* 0x010fea000383ffff */
[----:B------:R-:W-:Y:S05]  /*9170*/  BRA `(.L_x_137) ;  /* 0xffffff8400d07947 */ /* 0x000fea000383ffff */
.L_x_27:
[----:B-1----:R-:W-:-:S07]  /*9180*/  MOV R2, UR33 ;  /* 0x0000002100027c02 */ /* 0x002fce0008000f00 */
.L_x_138:
[----:B-1----:R1:W2:Y:S02]  /*9190*/  SYNCS.PHASECHK.TRANS64.TRYWAIT P0, [R2+URZ+0x18], R4 ;  /* 0x00001804020075a7 */ /* 0x0022a400080011ff */
[----:B--2---:R-:W-:Y:S05]  /*91a0*/  @!P0 NANOSLEEP.SYNCS 0x989680 ;  /* 0x009896800000895d */ /* 0x004fea0003900000 */
[----:B------:R-:W2:Y:S02]  /*91b0*/  @!P0 SYNCS.PHASECHK.TRANS64 P0, [R2+URZ+0x18], R4 ;  /* 0x00001804020085a7 */ /* 0x000ea400080010ff */
[----:B--2---:R-:W-:Y:S05]  /*91c0*/  @!P0 BRA `(.L_x_138) ;  /* 0xfffffffc00f08947 */ /* 0x004fea000383ffff */
[----:B------:R-:W-:Y:S05]  /*91d0*/  BRA `(.L_x_26) ;  /* 0xffffff8800287947 */ /* 0x000fea000383ffff */
.L_x_34:
[----:B-1----:R-:W-:-:S07]  /*91e0*/  MOV R2, UR33 ;  /* 0x0000002100027c02 */ /* 0x002fce0008000f00 */
.L_x_139:
[----:B-1----:R1:W2:Y:S02]  /*91f0*/  SYNCS.PHASECHK.TRANS64.TRYWAIT P0, [R2+URZ+0x18], R4 ;  /* 0x00001804020075a7 */ /* 0x0022a400080011ff */
[----:B--2---:R-:W-:Y:S05]  /*9200*/  @!P0 NANOSLEEP.SYNCS 0x989680 ;  /* 0x009896800000895d */ /* 0x004fea0003900000 */
[----:B------:R-:W2:Y:S02]  /*9210*/  @!P0 SYNCS.PHASECHK.TRANS64 P0, [R2+URZ+0x18], R4 ;  /* 0x00001804020085a7 */ /* 0x000ea400080010ff */
[----:B--2---:R-:W-:Y:S05]  /*9220*/  @!P0 BRA `(.L_x_139) ;  /* 0xfffffffc00f08947 */ /* 0x004fea000383ffff */
[----:B------:R-:W-:Y:S05]  /*9230*/  BRA `(.L_x_33) ;  /* 0xffffff8c001c7947 */ /* 0x000fea000383ffff */
.L_x_39:
[----:B-1----:R1:W2:Y:S02]  /*9240*/  SYNCS.PHASECHK.TRANS64.TRYWAIT P0, [R2+URZ+0x80], R3 ;  /* 0x00008003020075a7 */ /* 0x0022a400080011ff */
[----:B--2---:R-:W-:Y:S05]  /*9250*/  @!P0 NANOSLEEP.SYNCS 0x989680 ;  /* 0x009896800000895d */ /* 0x004fea0003900000 */
[----:B------:R-:W2:Y:S02]  /*9260*/  @!P0 SYNCS.PHASECHK.TRANS64 P0, [R2+URZ+0x80], R3 ;  /* 0x00008003020085a7 */ /* 0x000ea400080010ff */
[----:B--2---:R-:W-:Y:S05]  /*9270*/  @!P0 BRA `(.L_x_39) ;  /* 0xfffffffc00f08947 */ /* 0x004fea000383ffff */
[----:B------:R-:W-:Y:S05]  /*9280*/  BRA `(.L_x_140) ;  /* 0xffffff8c00e87947 */ /* 0x000fea000383ffff */
.L_x_43:
[----:B---3--:R-:W-:-:S07]  /*9290*/  MOV R0, UR4 ;  /* 0x0000000400007c02 */ /* 0x008fce0008000f00 */
.L_x_141:
[----:B-1----:R1:W2:Y:S02]  /*92a0*/  SYNCS.PHASECHK.TRANS64.TRYWAIT P0, [R0+URZ], R2 ;  /* 0x00000002000075a7 */ /* 0x0022a400080011ff */
[----:B--2---:R-:W-:Y:S05]  /*92b0*/  @!P0 NANOSLEEP.SYNCS 0x989680 ;  /* 0x009896800000895d */ /* 0x004fea0003900000 */
[----:B------:R-:W2:Y:S02]  /*92c0*/  @!P0 SYNCS.PHASECHK.TRANS64 P0, [R0+URZ], R2 ;  /* 0x00000002000085a7 */ /* 0x000ea400080010ff */
[----:B--2---:R-:W-:Y:S05]  /*92d0*/  @!P0 BRA `(.L_x_141) ;  /* 0xfffffffc00f08947 */ /* 0x004fea000383ffff */
[----:B------:R-:W-:Y:S05]  /*92e0*/  BRA `(.L_x_142) ;  /* 0xffffff9400587947 */ /* 0x000fea000383ffff */
.L_x_44:
[----:B---3--:R-:W-:-:S07]  /*92f0*/  MOV R0, UR4 ;  /* 0x0000000400007c02 */ /* 0x008fce0008000f00 */
.L_x_143:
[----:B-1----:R1:W2:Y:S02]  /*9300*/  SYNCS.PHASECHK.TRANS64.TRYWAIT P0, [R0+URZ], R2 ;  /* 0x00000002000075a7 */ /* 0x0022a400080011ff */
[----:B--2---:R-:W-:Y:S05]  /*9310*/  @!P0 NANOSLEEP.SYNCS 0x989680 ;  /* 0x009896800000895d */ /* 0x004fea0003900000 */
[----:B------:R-:W2:Y:S02]  /*9320*/  @!P0 SYNCS.PHASECHK.TRANS64 P0, [R0+URZ], R2 ;  /* 0x00000002000085a7 */ /* 0x000ea400080010ff */
[----:B--2---:R-:W-:Y:S05]  /*9330*/  @!P0 BRA `(.L_x_143) ;  /* 0xfffffffc00f08947 */ /* 0x004fea000383ffff */
[----:B------:R-:W-:Y:S05]  /*9340*/  BRA `(.L_x_144) ;  /* 0xffffff9400647947 */ /* 0x000fea000383ffff */
.L_x_47:
[----:B-1----:R1:W2:Y:S02]  /*9350*/  SYNCS.PHASECHK.TRANS64.TRYWAIT P0, [R0+URZ+0xe0], R4 ;  /* 0x0000e004000075a7 */ /* 0x0022a400080011ff */
[----:B--2---:R-:W-:Y:S05]  /*9360*/  @!P0 NANOSLEEP.SYNCS 0x989680 ;  /* 0x009896800000895d */ /* 0x004fea0003900000 */
[----:B------:R-:W2:Y:S02]  /*9370*/  @!P0 SYNCS.PHASECHK.TRANS64 P0, [R0+URZ+0xe0], R4 ;  /* 0x0000e004000085a7 */ /* 0x000ea400080010ff */
[----:B--2---:R-:W-:Y:S05]  /*9380*/  @!P0 BRA `(.L_x_47) ;  /* 0xfffffffc00f08947 */ /* 0x004fea000383ffff */
[----:B------:R-:W-:Y:S05]  /*9390*/  BRA `(.L_x_145) ;  /* 0xffffff9400c47947 */ /* 0x000fea000383ffff */
.L_x_48:
[----:B------:R-:W-:-:S07]  /*93a0*/  MOV R0, UR5 ;  /* 0x0000000500007c02 */ /* 0x000fce0008000f00 */
.L_x_146:
[----:B-1----:R1:W2:Y:S02]  /*93b0*/  SYNCS.PHASECHK.TRANS64.TRYWAIT P0, [R0+URZ+0x90], R5 ;  /* 0x00009005000075a7 */ /* 0x0022a400080011ff */
[----:B--2---:R-:W-:Y:S05]  /*93c0*/  @!P0 NANOSLEEP.SYNCS 0x989680 ;  /* 0x009896800000895d */ /* 0x004fea0003900000 */
[----:B------:R-:W2:Y:S02]  /*93d0*/  @!P0 SYNCS.PHASECHK.TRANS64 P0, [R0+URZ+0x90], R5 ;  /* 0x00009005000085a7 */ /* 0x000ea400080010ff */
[----:B--2---:R-:W-:Y:S05]  /*93e0*/  @!P0 BRA `(.L_x_146) ;  /* 0xfffffffc00f08947 */ /* 0x004fea000383ffff */
[----:B------:R-:W-:Y:S05]  /*93f0*/  BRA `(.L_x_147) ;  /* 0xffffff9400d47947 */ /* 0x000fea000383ffff */
.L_x_49:
[----:B-1----:R1:W2:Y:S02]  /*9400*/  SYNCS.PHASECHK.TRANS64.TRYWAIT P1, [R0+URZ+0x80], R4 ;  /* 0x00008004000075a7 */ /* 0x0022a400080211ff */
[----:B--2---:R-:W-:Y:S05]  /*9410*/  @!P1 NANOSLEEP.SYNCS 0x989680 ;  /* 0x009896800000995d */ /* 0x004fea0003900000 */
[----:B------:R-:W2:Y:S02]  /*9420*/  @!P1 SYNCS.PHASECHK.TRANS64 P1, [R0+URZ+0x80], R4 ;  /* 0x00008004000095a7 */ /* 0x000ea400080210ff */
[----:B--2---:R-:W-:Y:S05]  /*9430*/  @!P1 BRA `(.L_x_49) ;  /* 0xfffffffc00f09947 */ /* 0x004fea000383ffff */
[----:B------:R-:W-:Y:S05]  /*9440*/  BRA `(.L_x_148) ;  /* 0xffffff9800047947 */ /* 0x000fea000383ffff */
.L_x_52:
[----:B------:R-:W-:-:S07]  /*9450*/  MOV R0, UR5 ;  /* 0x0000000500007c02 */ /* 0x000fce0008000f00 */
.L_x_149:
[----:B-1----:R1:W2:Y:S02]  /*9460*/  SYNCS.PHASECHK.TRANS64.TRYWAIT P0, [R0+URZ+0x90], R2 ;  /* 0x00009002000075a7 */ /* 0x0022a400080011ff */
[----:B--2---:R-:W-:Y:S05]  /*9470*/  @!P0 NANOSLEEP.SYNCS 0x989680 ;  /* 0x009896800000895d */ /* 0x004fea0003900000 */
[----:B------:R-:W2:Y:S02]  /*9480*/  @!P0 SYNCS.PHASECHK.TRANS64 P0, [R0+URZ+0x90], R2 ;  /* 0x00009002000085a7 */ /* 0x000ea400080010ff */
[----:B--2---:R-:W-:Y:S05]  /*9490*/  @!P0 BRA `(.L_x_149) ;  /* 0xfffffffc00f08947 */ /* 0x004fea000383ffff */
[----:B------:R-:W-:Y:S05]  /*94a0*/  BRA `(.L_x_51) ;  /* 0xffffff9800587947 */ /* 0x000fea000383ffff */
.L_x_59:
[----:B-1----:R1:W2:Y:S02]  /*94b0*/  SYNCS.PHASECHK.TRANS64.TRYWAIT P1, [R0+URZ+0x80], R2 ;  /* 0x00008002000075a7 */ /* 0x0022a400080211ff */
[----:B--2---:R-:W-:Y:S05]  /*94c0*/  @!P1 NANOSLEEP.SYNCS 0x989680 ;  /* 0x009896800000995d */ /* 0x004fea0003900000 */
[----:B------:R-:W2:Y:S02]  /*94d0*/  @!P1 SYNCS.PHASECHK.TRANS64 P1, [R0+URZ+0x80], R2 ;  /* 0x00008002000095a7 */ /* 0x000ea400080210ff */
[----:B--2---:R-:W-:Y:S05]  /*94e0*/  @!P1 BRA `(.L_x_59) ;  /* 0xfffffffc00f09947 */ /* 0x004fea000383ffff */
[----:B------:R-:W-:Y:S05]  /*94f0*/  BRA `(.L_x_150) ;  /* 0xffffff9c00cc7947 */ /* 0x000fea000383ffff */
.L_x_60:
[----:B------:R-:W-:-:S07]  /*9500*/  MOV R2, UR7 ;  /* 0x0000000700027c02 */ /* 0x000fce0008000f00 */
.L_x_151:
[----:B-1----:R1:W2:Y:S02]  /*9510*/  SYNCS.PHASECHK.TRANS64.TRYWAIT P0, [R2+URZ+0xc0], R0 ;  /* 0x0000c000020075a7 */ /* 0x0022a400080011ff */
[----:B--2---:R-:W-:Y:S05]  /*9520*/  @!P0 NANOSLEEP.SYNCS 0x989680 ;  /* 0x009896800000895d */ /* 0x004fea0003900000 */
[----:B------:R-:W2:Y:S02]  /*9530*/  @!P0 SYNCS.PHASECHK.TRANS64 P0, [R2+URZ+0xc0], R0 ;  /* 0x0000c000020085a7 */ /* 0x000ea400080010ff */
[----:B--2---:R-:W-:Y:S05]  /*9540*/  @!P0 BRA `(.L_x_151) ;  /* 0xfffffffc00f08947 */ /* 0x004fea000383ffff */
[----:B------:R-:W-:Y:S05]  /*9550*/  BRA `(.L_x_152) ;  /* 0xffffffa000047947 */ /* 0x000fea000383ffff */
.L_x_63:
[----:B------:R-:W-:Y:S07]  /*9560*/  MOV R0, UR6 ;  /* 0x0000000600007c02 */ /* 0x000fee0008000f00 */
.L_x_153:
[----:B-1----:R1:W2:Y:S02]  /*9570*/  SYNCS.PHASECHK.TRANS64.TRYWAIT P0, [R0+URZ], R2 ;  /* 0x00000002000075a7 */ /* 0x0022a400080011ff */
[----:B--2---:R-:W-:Y:S05]  /*9580*/  @!P0 NANOSLEEP.SYNCS 0x989680 ;  /* 0x009896800000895d */ /* 0x004fea0003900000 */
[----:B------:R-:W2:Y:S02]  /*9590*/  @!P0 SYNCS.PHASECHK.TRANS64 P0, [R0+URZ], R2 ;  /* 0x00000002000085a7 */ /* 0x000ea400080010ff */
[----:B--2---:R-:W-:Y:S05]  /*95a0*/  @!P0 BRA `(.L_x_153) ;  /* 0xfffffffc00f08947 */ /* 0x004fea000383ffff */
[----:B------:R-:W-:Y:S05]  /*95b0*/  BRA `(.L_x_62) ;  /* 0xffffffa000207947 */ /* 0x000fea000383ffff */
.L_x_66:
[----:B------:R-:W-:-:S07]  /*95c0*/  MOV R0, UR6 ;  /* 0x0000000600007c02 */ /* 0x000fce0008000f00 */
.L_x_154:
[----:B--2---:R2:W4:Y:S02]  /*95d0*/  SYNCS.PHASECHK.TRANS64.TRYWAIT P0, [R0+URZ], R2 ;  /* 0x00000002000075a7 */ /* 0x00452400080011ff */
[----:B----4-:R-:W-:Y:S05]  /*95e0*/  @!P0 NANOSLEEP.SYNCS 0x989680 ;  /* 0x009896800000895d */ /* 0x010fea0003900000 */
[----:B------:R-:W4:Y:S02]  /*95f0*/  @!P0 SYNCS.PHASECHK.TRANS64 P0, [R0+URZ], R2 ;  /* 0x00000002000085a7 */ /* 0x000f2400080010ff */
[----:B----4-:R-:W-:Y:S05]  /*9600*/  @!P0 BRA `(.L_x_154) ;  /* 0xfffffffc00f08947 */ /* 0x010fea000383ffff */
[----:B------:R-:W-:Y:S05]  /*9610*/  BRA `(.L_x_155) ;  /* 0xffffffa000fc7947 */ /* 0x000fea000383ffff */
.L_x_67:
[----:B------:R-:W-:-:S07]  /*9620*/  MOV R0, UR6 ;  /* 0x0000000600007c02 */ /* 0x000fce0008000f00 */
.L_x_156:
[----:B-1----:R1:W2:Y:S02]  /*9630*/  SYNCS.PHASECHK.TRANS64.TRYWAIT P0, [R0+URZ], R3 ;  /* 0x00000003000075a7 */ /* 0x0022a400080011ff */
[----:B--2---:R-:W-:Y:S05]  /*9640*/  @!P0 NANOSLEEP.SYNCS 0x989680 ;  /* 0x009896800000895d */ /* 0x004fea0003900000 */
[----:B------:R-:W2:Y:S02]  /*9650*/  @!P0 SYNCS.PHASECHK.TRANS64 P0, [R0+URZ], R3 ;  /* 0x00000003000085a7 */ /* 0x000ea400080010ff */
[----:B--2---:R-:W-:Y:S05]  /*9660*/  @!P0 BRA `(.L_x_156) ;  /* 0xfffffffc00f08947 */ /* 0x004fea000383ffff */
[----:B------:R-:W-:Y:S05]  /*9670*/  BRA `(.L_x_157) ;  /* 0xffffffa400087947 */ /* 0x000fea000383ffff */
.L_x_68:
[----:B------:R-:W-:-:S07]  /*9680*/  MOV R0, UR6 ;  /* 0x0000000600007c02 */ /* 0x000fce0008000f00 */
.L_x_158:
[----:B-1----:R1:W2:Y:S02]  /*9690*/  SYNCS.PHASECHK.TRANS64.TRYWAIT P0, [R0+URZ], R3 ;  /* 0x00000003000075a7 */ /* 0x0022a400080011ff */
[----:B--2---:R-:W-:Y:S05]  /*96a0*/  @!P0 NANOSLEEP.SYNCS 0x989680 ;  /* 0x009896800000895d */ /* 0x004fea0003900000 */
[----:B------:R-:W2:Y:S02]  /*96b0*/  @!P0 SYNCS.PHASECHK.TRANS64 P0, [R0+URZ], R3 ;  /* 0x00000003000085a7 */ /* 0x000ea400080010ff */
[----:B--2---:R-:W-:Y:S05]  /*96c0*/  @!P0 BRA `(.L_x_158) ;  /* 0xfffffffc00f08947 */ /* 0x004fea000383ffff */
[----:B------:R-:W-:Y:S05]  /*96d0*/  BRA `(.L_x_159) ;  /* 0xffffffa400147947 */ /* 0x000fea000383ffff */
.L_x_69:
[----:B-1----:R-:W-:-:S07]  /*96e0*/  MOV R0, UR7 ;  /* 0x0000000700007c02 */ /* 0x002fce0008000f00 */
.L_x_160:
[----:B-1----:R1:W2:Y:S02]  /*96f0*/  SYNCS.PHASECHK.TRANS64.TRYWAIT P0, [R0+URZ], R2 ;  /* 0x00000002000075a7 */ /* 0x0022a400080011ff */
[----:B--2---:R-:W-:Y:S05]  /*9700*/  @!P0 NANOSLEEP.SYNCS 0x989680 ;  /* 0x009896800000895d */ /* 0x004fea0003900000 */
[----:B------:R-:W2:Y:S02]  /*9710*/  @!P0 SYNCS.PHASECHK.TRANS64 P0, [R0+URZ], R2 ;  /* 0x00000002000085a7 */ /* 0x000ea400080010ff */
[----:B--2---:R-:W-:Y:S05]  /*9720*/  @!P0 BRA `(.L_x_160) ;  /* 0xfffffffc00f08947 */ /* 0x004fea000383ffff */
[----:B------:R-:W-:Y:S05]  /*9730*/  BRA `(.L_x_161) ;  /* 0xffffffa400207947 */ /* 0x000fea000383ffff */
.L_x_74:
[----:B--2---:R2:W3:Y:S02]  /*9740*/  SYNCS.PHASECHK.TRANS64.TRYWAIT P0, [R0+URZ+0x80], R2 ;  /* 0x00008002000075a7 */ /* 0x0044e400080011ff */
[----:B---3--:R-:W-:Y:S05]  /*9750*/  @!P0 NANOSLEEP.SYNCS 0x989680 ;  /* 0x009896800000895d */ /* 0x008fea0003900000 */
[----:B------:R-:W3:Y:S02]  /*9760*/  @!P0 SYNCS.PHASECHK.TRANS64 P0, [R0+URZ+0x80], R2 ;  /* 0x00008002000085a7 */ /* 0x000ee400080010ff */
[----:B---3--:R-:W-:Y:S05]  /*9770*/  @!P0 BRA `(.L_x_74) ;  /* 0xfffffffc00f08947 */ /* 0x008fea000383ffff */
[----:B------:R-:W-:Y:S05]  /*9780*/  BRA `(.L_x_162) ;  /* 0xffffffa8001c7947 */ /* 0x000fea000383ffff */
.L_x_77:
[----:B------:R-:W-:Y:S07]  /*9790*/  MOV R0, UR4 ;  /* 0x0000000400007c02 */ /* 0x000fee0008000f00 */
.L_x_163:
[----:B--2---:R2:W3:Y:S02]  /*97a0*/  SYNCS.PHASECHK.TRANS64.TRYWAIT P0, [R0+URZ+0x78], R2 ;  /* 0x00007802000075a7 */ /* 0x0044e400080011ff */
[----:B---3--:R-:W-:Y:S05]  /*97b0*/  @!P0 NANOSLEEP.SYNCS 0x989680 ;  /* 0x009896800000895d */ /* 0x008fea0003900000 */
[----:B------:R-:W3:Y:S02]  /*97c0*/  @!P0 SYNCS.PHASECHK.TRANS64 P0, [R0+URZ+0x78], R2 ;  /* 0x00007802000085a7 */ /* 0x000ee400080010ff */
[----:B---3--:R-:W-:Y:S05]  /*97d0*/  @!P0 BRA `(.L_x_163) ;  /* 0xfffffffc00f08947 */ /* 0x008fea000383ffff */
[----:B------:R-:W-:Y:S05]  /*97e0*/  BRA `(.L_x_76) ;  /* 0xffffffa800fc7947 */ /* 0x000fea000383ffff */
.L_x_80:
[----:B------:R-:W-:Y:S07]  /*97f0*/  MOV R0, UR4 ;  /* 0x0000000400007c02 */ /* 0x000fee0008000f00 */
.L_x_164:
[----:B-1----:R1:W2:Y:S02]  /*9800*/  SYNCS.PHASECHK.TRANS64.TRYWAIT P0, [R0+URZ+0x50], R20 ;  /* 0x00005014000075a7 */ /* 0x0022a400080011ff */
[----:B--2---:R-:W-:Y:S05]  /*9810*/  @!P0 NANOSLEEP.SYNCS 0x989680 ;  /* 0x009896800000895d */ /* 0x004fea0003900000 */
[----:B------:R-:W2:Y:S02]  /*9820*/  @!P0 SYNCS.PHASECHK.TRANS64 P0, [R0+URZ+0x50], R20 ;  /* 0x00005014000085a7 */ /* 0x000ea400080010ff */
[----:B--2---:R-:W-:Y:S05]  /*9830*/  @!P0 BRA `(.L_x_164) ;  /* 0xfffffffc00f08947 */ /* 0x004fea000383ffff */
[----:B------:R-:W-:Y:S05]  /*9840*/  BRA `(.L_x_165) ;  /* 0xffffffac00787947 */ /* 0x000fea000383ffff */
.L_x_81:
[----:B------:R-:W-:Y:S07]  /*9850*/  MOV R0, UR4 ;  /* 0x0000000400007c02 */ /* 0x000fee0008000f00 */
.L_x_166:
[----:B-1----:R1:W2:Y:S02]  /*9860*/  SYNCS.PHASECHK.TRANS64.TRYWAIT P0, [R0+URZ+0x58], R20 ;  /* 0x00005814000075a7 */ /* 0x0022a400080011ff */
[----:B--2---:R-:W-:Y:S05]  /*9870*/  @!P0 NANOSLEEP.SYNCS 0x989680 ;  /* 0x009896800000895d */ /* 0x004fea0003900000 */
[----:B------:R-:W2:Y:S02]  /*9880*/  @!P0 SYNCS.PHASECHK.TRANS64 P0, [R0+URZ+0x58], R20 ;  /* 0x00005814000085a7 */ /* 0x000ea400080010ff */
[----:B--2---:R-:W-:Y:S05]  /*9890*/  @!P0 BRA `(.L_x_166) ;  /* 0xfffffffc00f08947 */ /* 0x004fea000383ffff */
[----:B------:R-:W-:Y:S05]  /*98a0*/  BRA `(.L_x_167) ;  /* 0xffffffac00b07947 */ /* 0x000fea000383ffff */
.L_x_82:
[----:B------:R-:W-:Y:S07]  /*98b0*/  MOV R0, UR4 ;  /* 0x0000000400007c02 */ /* 0x000fee0008000f00 */
.L_x_168:
[----:B-1----:R1:W2:Y:S02]  /*98c0*/  SYNCS.PHASECHK.TRANS64.TRYWAIT P0, [R0+URZ+0x60], R20 ;  /* 0x00006014000075a7 */ /* 0x0022a400080011ff */
[----:B--2---:R-:W-:Y:S05]  /*98d0*/  @!P0 NANOSLEEP.SYNCS 0x989680 ;  /* 0x009896800000895d */ /* 0x004fea0003900000 */
[----:B------:R-:W2:Y:S02]  /*98e0*/  @!P0 SYNCS.PHASECHK.TRANS64 P0, [R0+URZ+0x60], R20 ;  /* 0x00006014000085a7 */ /* 0x000ea400080010ff */
[----:B--2---:R-:W-:Y:S05]  /*98f0*/  @!P0 BRA `(.L_x_168) ;  /* 0xfffffffc00f08947 */ /* 0x004fea000383ffff */
[----:B------:R-:W-:Y:S05]  /*9900*/  BRA `(.L_x_169) ;  /* 0xffffffac00f47947 */ /* 0x000fea000383ffff */
.L_x_83:
[----:B------:R-:W-:Y:S07]  /*9910*/  MOV R0, UR4 ;  /* 0x0000000400007c02 */ /* 0x000fee0008000f00 */
.L_x_170:
[----:B-1----:R1:W2:Y:S02]  /*9920*/  SYNCS.PHASECHK.TRANS64.TRYWAIT P0, [R0+URZ+0x68], R20 ;  /* 0x00006814000075a7 */ /* 0x0022a400080011ff */
[----:B--2---:R-:W-:Y:S05]  /*9930*/  @!P0 NANOSLEEP.SYNCS 0x989680 ;  /* 0x009896800000895d */ /* 0x004fea0003900000 */
[----:B------:R-:W2:Y:S02]  /*9940*/  @!P0 SYNCS.PHASECHK.TRANS64 P0, [R0+URZ+0x68], R20 ;  /* 0x00006814000085a7 */ /* 0x000ea400080010ff */
[----:B--2---:R-:W-:Y:S05]  /*9950*/  @!P0 BRA `(.L_x_170) ;  /* 0xfffffffc00f08947 */ /* 0x004fea000383ffff */
[----:B------:R-:W-:Y:S05]  /*9960*/  BRA `(.L_x_171) ;  /* 0xffffffb000787947 */ /* 0x000fea000383ffff */
.L_x_85:
[----:B------:R-:W-:-:S07]  /*9970*/  MOV R0, UR4 ;  /* 0x0000000400007c02 */ /* 0x000fce0008000f00 */
.L_x_172:
[----:B-1----:R1:W3:Y:S02]  /*9980*/  SYNCS.PHASECHK.TRANS64.TRYWAIT P0, [R0+URZ+0x50], R2 ;  /* 0x00005002000075a7 */ /* 0x0022e400080011ff */
[----:B---3--:R-:W-:Y:S05]  /*9990*/  @!P0 NANOSLEEP.SYNCS 0x989680 ;  /* 0x009896800000895d */ /* 0x008fea0003900000 */
[----:B------:R-:W3:Y:S02]  /*99a0*/  @!P0 SYNCS.PHASECHK.TRANS64 P0, [R0+URZ+0x50], R2 ;  /* 0x00005002000085a7 */ /* 0x000ee400080010ff */
[----:B---3--:R-:W-:Y:S05]  /*99b0*/  @!P0 BRA `(.L_x_172) ;  /* 0xfffffffc00f08947 */ /* 0x008fea000383ffff */
[----:B------:R-:W-:Y:S05]  /*99c0*/  BRA `(.L_x_173) ;  /* 0xffffffb000e87947 */ /* 0x000fea000383ffff */
.L_x_86:
[----:B-1----:R-:W-:-:S07]  /*99d0*/  MOV R0, UR4 ;  /* 0x0000000400007c02 */ /* 0x002fce0008000f00 */
.L_x_174:
[----:B-1----:R1:W3:Y:S02]  /*99e0*/  SYNCS.PHASECHK.TRANS64.TRYWAIT P0, [R0+URZ+0x58], R2 ;  /* 0x00005802000075a7 */ /* 0x0022e400080011ff */
[----:B---3--:R-:W-:Y:S05]  /*99f0*/  @!P0 NANOSLEEP.SYNCS 0x989680 ;  /* 0x009896800000895d */ /* 0x008fea0003900000 */
[----:B------:R-:W3:Y:S02]  /*9a00*/  @!P0 SYNCS.PHASECHK.TRANS64 P0, [R0+URZ+0x58], R2 ;  /* 0x00005802000085a7 */ /* 0x000ee400080010ff */
[----:B---3--:R-:W-:Y:S05]  /*9a10*/  @!P0 BRA `(.L_x_174) ;  /* 0xfffffffc00f08947 */ /* 0x008fea000383ffff */
[----:B------:R-:W-:Y:S05]  /*9a20*/  BRA `(.L_x_175) ;  /* 0xffffffb000d87947 */ /* 0x000fea000383ffff */
.L_x_87:
[----:B-1----:R-:W-:-:S07]  /*9a30*/  MOV R0, UR4 ;  /* 0x0000000400007c02 */ /* 0x002fce0008000f00 */
.L_x_176:
[----:B-1----:R1:W3:Y:S02]  /*9a40*/  SYNCS.PHASECHK.TRANS64.TRYWAIT P0, [R0+URZ+0x60], R2 ;  /* 0x00006002000075a7 */ /* 0x0022e400080011ff */
[----:B---3--:R-:W-:Y:S05]  /*9a50*/  @!P0 NANOSLEEP.SYNCS 0x989680 ;  /* 0x009896800000895d */ /* 0x008fea0003900000 */
[----:B------:R-:W3:Y:S02]  /*9a60*/  @!P0 SYNCS.PHASECHK.TRANS64 P0, [R0+URZ+0x60], R2 ;  /* 0x00006002000085a7 */ /* 0x000ee400080010ff */
[----:B---3--:R-:W-:Y:S05]  /*9a70*/  @!P0 BRA `(.L_x_176) ;  /* 0xfffffffc00f08947 */ /* 0x008fea000383ffff */
[----:B------:R-:W-:Y:S05]  /*9a80*/  BRA `(.L_x_177) ;  /* 0xffffffb000c87947 */ /* 0x000fea000383ffff */
.L_x_89:
[----:B--2---:R2:W4:Y:S02]  /*9a90*/  SYNCS.PHASECHK.TRANS64.TRYWAIT P0, [R0+URZ+0x80], R2 ;  /* 0x00008002000075a7 */ /* 0x00452400080011ff */
[----:B----4-:R-:W-:Y:S05]  /*9aa0*/  @!P0 NANOSLEEP.SYNCS 0x989680 ;  /* 0x009896800000895d */ /* 0x010fea0003900000 */
[----:B------:R-:W4:Y:S02]  /*9ab0*/  @!P0 SYNCS.PHASECHK.TRANS64 P0, [R0+URZ+0x80], R2 ;  /* 0x00008002000085a7 */ /* 0x000f2400080010ff */
[----:B----4-:R-:W-:Y:S05]  /*9ac0*/  @!P0 BRA `(.L_x_89) ;  /* 0xfffffffc00f08947 */ /* 0x010fea000383ffff */
[----:B------:R-:W-:Y:S05]  /*9ad0*/  BRA `(.L_x_178) ;  /* 0xffffffb400907947 */ /* 0x000fea000383ffff */
.L_x_100:
[----:B-1----:R-:W-:Y:S04]  /*9ae0*/  MOV R2, UR48 ;  /* 0x0000003000027c02 */ /* 0x002fe80008000f00 */
[----:B------:R1:W3:Y:S03]  /*9af0*/  SYNCS.PHASECHK.TRANS64.TRYWAIT P1, [R2+URZ+0x30], R3 ;  /* 0x00003003020075a7 */ /* 0x0002e600080211ff */
[----:B---3--:R-:W-:Y:S05]  /*9b00*/  @!P1 NANOSLEEP.SYNCS 0x989680 ;  /* 0x009896800000995d */ /* 0x008fea0003900000 */
[----:B------:R-:W3:Y:S02]  /*9b10*/  @!P1 SYNCS.PHASECHK.TRANS64 P1, [R2+URZ+0x30], R3 ;  /* 0x00003003020095a7 */ /* 0x000ee400080210ff */
[----:B---3--:R-:W-:Y:S05]  /*9b20*/  @!P1 BRA `(.L_x_100) ;  /* 0xfffffffc00ec9947 */ /* 0x008fea000383ffff */
[----:B------:R-:W-:Y:S05]  /*9b30*/  BRA `(.L_x_99) ;  /* 0xffffffc0009c7947 */ /* 0x000fea000383ffff */
.L_x_102:
[----:B-1----:R1:W4:Y:S02]  /*9b40*/  SYNCS.PHASECHK.TRANS64.TRYWAIT P0, [R64+URZ+0xa0], R0 ;  /* 0x0000a000400075a7 */ /* 0x00232400080011ff */
[----:B----4-:R-:W-:Y:S05]  /*9b50*/  @!P0 NANOSLEEP.SYNCS 0x989680 ;  /* 0x009896800000895d */ /* 0x010fea0003900000 */
[----:B------:R-:W4:Y:S02]  /*9b60*/  @!P0 SYNCS.PHASECHK.TRANS64 P0, [R64+URZ+0xa0], R0 ;  /* 0x0000a000400085a7 */ /* 0x000f2400080010ff */
[----:B----4-:R-:W-:Y:S05]  /*9b70*/  @!P0 BRA `(.L_x_102) ;  /* 0xfffffffc00f08947 */ /* 0x010fea000383ffff */
[----:B------:R-:W-:Y:S05]  /*9b80*/  BRA `(.L_x_101) ;  /* 0xffffffc000c47947 */ /* 0x000fea000383ffff */
.L_x_111:
[----:B--2---:R2:W4:Y:S02]  /*9b90*/  SYNCS.PHASECHK.TRANS64.TRYWAIT P0, [R2+URZ+0x30], R0 ;  /* 0x00003000020075a7 */ /* 0x00452400080011ff */
[----:B----4-:R-:W-:Y:S05]  /*9ba0*/  @!P0 NANOSLEEP.SYNCS 0x989680 ;  /* 0x009896800000895d */ /* 0x010fea0003900000 */
[----:B------:R-:W4:Y:S02]  /*9bb0*/  @!P0 SYNCS.PHASECHK.TRANS64 P0, [R2+URZ+0x30], R0 ;  /* 0x00003000020085a7 */ /* 0x000f2400080010ff */
[----:B----4-:R-:W-:Y:S05]  /*9bc0*/  @!P0 BRA `(.L_x_111) ;  /* 0xfffffffc00f08947 */ /* 0x010fea000383ffff */
[----:B------:R-:W-:Y:S05]  /*9bd0*/  BRA `(.L_x_110) ;  /* 0xffffffcc00a07947 */ /* 0x000fea000383ffff */
.L_x_119:
[----:B--2---:R2:W4:Y:S02]  /*9be0*/  SYNCS.PHASECHK.TRANS64.TRYWAIT P0, [R0+URZ+0x30], R6 ;  /* 0x00003006000075a7 */ /* 0x00452400080011ff */
[----:B----4-:R-:W-:Y:S05]  /*9bf0*/  @!P0 NANOSLEEP.SYNCS 0x989680 ;  /* 0x009896800000895d */ /* 0x010fea0003900000 */
[----:B------:R-:W4:Y:S02]  /*9c00*/  @!P0 SYNCS.PHASECHK.TRANS64 P0, [R0+URZ+0x30], R6 ;  /* 0x00003006000085a7 */ /* 0x000f2400080010ff */
[----:B----4-:R-:W-:Y:S05]  /*9c10*/  @!P0 BRA `(.L_x_119) ;  /* 0xfffffffc00f08947 */ /* 0x010fea000383ffff */
[----:B------:R-:W-:Y:S05]  /*9c20*/  BRA `(.L_x_118) ;  /* 0xffffffd800a07947 */ /* 0x000fea000383ffff */
.L_x_127:
[----:B--2---:R2:W4:Y:S02]  /*9c30*/  SYNCS.PHASECHK.TRANS64.TRYWAIT P0, [R0+URZ+0x30], R5 ;  /* 0x00003005000075a7 */ /* 0x00452400080011ff */
[----:B----4-:R-:W-:Y:S05]  /*9c40*/  @!P0 NANOSLEEP.SYNCS 0x989680 ;  /* 0x009896800000895d */ /* 0x010fea0003900000 */
[----:B------:R-:W4:Y:S02]  /*9c50*/  @!P0 SYNCS.PHASECHK.TRANS64 P0, [R0+URZ+0x30], R5 ;  /* 0x00003005000085a7 */ /* 0x000f2400080010ff */
[----:B----4-:R-:W-:Y:S05]  /*9c60*/  @!P0 BRA `(.L_x_127) ;  /* 0xfffffffc00f08947 */ /* 0x010fea000383ffff */
[----:B------:R-:W-:Y:S05]  /*9c70*/  BRA `(.L_x_126) ;  /* 0xffffffe400a07947 */ /* 0x000fea000383ffff */
        .weak           $__internal_0_$__cuda_sm10x_tcgen05_guardrail_trap_col_being_dealloced_not_returned_by_alloc
        .type           $__internal_0_$__cuda_sm10x_tcgen05_guardrail_trap_col_being_dealloced_not_returned_by_alloc,@function
        .size           $__internal_0_$__cuda_sm10x_tcgen05_guardrail_trap_col_being_dealloced_not_returned_by_alloc,($__internal_1_$__cuda_sm10x_tcgen05_guardrail_trap_phase_invalid_during_alloc - $__internal_0_$__cuda_sm10x_tcgen05_guardrail_trap_col_being_dealloced_not_returned_by_alloc)
$__internal_0_$__cuda_sm10x_tcgen05_guardrail_trap_col_being_dealloced_not_returned_by_alloc:
[----:B------:R-:W-:Y:S05]  /*9c80*/  BPT.TRAP 0x1 ;  /* 0x000000040000795c */ /* 0x000fea0000300000 */
[----:B------:R-:W-:-:S04]  /*9c90*/  HFMA2 R3, -RZ, RZ, 0, 0 ;  /* 0x00000000ff037431 */ /* 0x000fc800000001ff */
[----:B------:R-:W-:Y:S05]  /*9ca0*/  RET.REL.NODEC R2 `(_ZN7cutlass13device_kernelINS_4gemm6kernel13GemmUniversalIN4cute5tupleIJiiiiEEENS1_10collective13CollectiveMmaINS1_35MainloopSm100TmaUmmaWarpSpecializedILi3ELi2ELi4ENS5_IJNS4_1CILi1EEENSA_ILi8EEESB_EEEEENS5_IJNSA_ILi128EEESF_NSA_ILi64EEEEEENS_6half_tENS5_IJSB_llEEESI_SJ_NS4_8TiledMMAINS4_8MMA_AtomIJNS4_20SM100_MMA_F16BF16_SSISI_SI_fLi128ELi128ELNS4_4UMMA5MajorE1ELSO_1ELNSN_7ScaleInE0ELSP_0EEEEEENS4_6LayoutINS5_IJSB_SB_SB_EEENS5_IJNSA_ILi0EEESU_SU_EEEEENS5_IJNS4_10UnderscoreESX_SX_EEEEENS4_23SM90_TMA_LOAD_MULTICASTENS4_14ComposedLayoutINS4_7SwizzleILi3ELi4ELi3EEENS4_18smem_ptr_flag_bitsILi16EEENSS_INS5_IJSG_SC_EEENS5_IJSB_SG_EEEEEEEvNS4_8identityENS4_13SM90_TMA_LOADES19_vS1A_EENS_8epilogue10collective18CollectiveEpilogueINS1D_23Sm100TmaWarpSpecializedILi4ELi2ELi32ELb1ELb0EEEJSH_NS5_IJNSS_ISF_SB_EENSS_INSA_ILi32EEESB_EEEEESI_NS5_IJlSB_lEEESI_S1M_NS1D_6fusion15FusionCallbacksIS1H_NS1N_17LinearCombinationISI_fSI_fLNS_15FloatRoundStyleE2EEESH_S1L_JEEENS4_5SM1004TMEM4LOAD26SM100_TMEM_LOAD_32dp32b32xES1B_NS11_INS12_ILi2ELi4ELi3EEES15_NSS_INS5_IJSC_S1J_EEENS5_IJS1J_SB_EEEEEEENS4_39AutoVectorizingCopyWithAssumedAlignmentILi128EEENS4_14SM90_TMA_STOREES21_S23_S23_EEEvvEEEEvNT_6ParamsE) ;  /* 0xffffff6002d47950 */ /* 0x000fea0003c3ffff */
        .weak           $__internal_1_$__cuda_sm10x_tcgen05_guardrail_trap_phase_invalid_during_alloc
        .type           $__internal_1_$__cuda_sm10x_tcgen05_guardrail_trap_phase_invalid_during_alloc,@function
        .size           $__internal_1_$__cuda_sm10x_tcgen05_guardrail_trap_phase_invalid_during_alloc,($__internal_2_$__cuda_sm10x_tcgen05_guardrail_trap_unallocated_columns_being_dealloced - $__internal_1_$__cuda_sm10x_tcgen05_guardrail_trap_phase_invalid_during_alloc)
$__internal_1_$__cuda_sm10x_tcgen05_guardrail_trap_phase_invalid_during_alloc:
[----:B------:R-:W-:Y:S05]  /*9cb0*/  BPT.TRAP 0x1 ;  /* 0x000000040000795c */ /* 0x000fea0000300000 */
[----:B------:R-:W-:-:S04]  /*9cc0*/  MOV R3, 0x0 ;  /* 0x0000000000037802 */ /* 0x000fc80000000f00 */
[----:B------:R-:W-:Y:S05]  /*9cd0*/  RET.REL.NODEC R2 `(_ZN7cutlass13device_kernelINS_4gemm6kernel13GemmUniversalIN4cute5tupleIJiiiiEEENS1_10collective13CollectiveMmaINS1_35MainloopSm100TmaUmmaWarpSpecializedILi3ELi2ELi4ENS5_IJNS4_1CILi1EEENSA_ILi8EEESB_EEEEENS5_IJNSA_ILi128EEESF_NSA_ILi64EEEEEENS_6half_tENS5_IJSB_llEEESI_SJ_NS4_8TiledMMAINS4_8MMA_AtomIJNS4_20SM100_MMA_F16BF16_SSISI_SI_fLi128ELi128ELNS4_4UMMA5MajorE1ELSO_1ELNSN_7ScaleInE0ELSP_0EEEEEENS4_6LayoutINS5_IJSB_SB_SB_EEENS5_IJNSA_ILi0EEESU_SU_EEEEENS5_IJNS4_10UnderscoreESX_SX_EEEEENS4_23SM90_TMA_LOAD_MULTICASTENS4_14ComposedLayoutINS4_7SwizzleILi3ELi4ELi3EEENS4_18smem_ptr_flag_bitsILi16EEENSS_INS5_IJSG_SC_EEENS5_IJSB_SG_EEEEEEEvNS4_8identityENS4_13SM90_TMA_LOADES19_vS1A_EENS_8epilogue10collective18CollectiveEpilogueINS1D_23Sm100TmaWarpSpecializedILi4ELi2ELi32ELb1ELb0EEEJSH_NS5_IJNSS_ISF_SB_EENSS_INSA_ILi32EEESB_EEEEESI_NS5_IJlSB_lEEESI_S1M_NS1D_6fusion15FusionCallbacksIS1H_NS1N_17LinearCombinationISI_fSI_fLNS_15FloatRoundStyleE2EEESH_S1L_JEEENS4_5SM1004TMEM4LOAD26SM100_TMEM_LOAD_32dp32b32xES1B_NS11_INS12_ILi2ELi4ELi3EEES15_NSS_INS5_IJSC_S1J_EEENS5_IJS1J_SB_EEEEEEENS4_39AutoVectorizingCopyWithAssumedAlignmentILi128EEENS4_14SM90_TMA_STOREES21_S23_S23_EEEvvEEEEvNT_6ParamsE) ;  /* 0xffffff6002c87950 */ /* 0x000fea0003c3ffff */
        .weak           $__internal_2_$__cuda_sm10x_tcgen05_guardrail_trap_unallocated_columns_being_dealloced
        .type           $__internal_2_$__cuda_sm10x_tcgen05_guardrail_trap_unallocated_columns_being_dealloced,@function
        .size           $__internal_2_$__cuda_sm10x_tcgen05_guardrail_trap_unallocated_columns_being_dealloced,(.L_x_180 - $__internal_2_$__cuda_sm10x_tcgen05_guardrail_trap_unallocated_columns_being_dealloced)
$__internal_2_$__cuda_sm10x_tcgen05_guardrail_trap_unallocated_columns_being_dealloced:
[----:B------:R-:W-:Y:S05]  /*9ce0*/  BPT.TRAP 0x1 ;  /* 0x000000040000795c */ /* 0x000fea0000300000 */
[----:B------:R-:W-:-:S04]  /*9cf0*/  HFMA2 R3, -RZ, RZ, 0, 0 ;  /* 0x00000000ff037431 */ /* 0x000fc800000001ff */
[----:B------:R-:W-:Y:S05]  /*9d00*/  RET.REL.NODEC R2 `(_ZN7cutlass13device_kernelINS_4gemm6kernel13GemmUniversalIN4cute5tupleIJiiiiEEENS1_10collective13CollectiveMmaINS1_35MainloopSm100TmaUmmaWarpSpecializedILi3ELi2ELi4ENS5_IJNS4_1CILi1EEENSA_ILi8EEESB_EEEEENS5_IJNSA_ILi128EEESF_NSA_ILi64EEEEEENS_6half_tENS5_IJSB_llEEESI_SJ_NS4_8TiledMMAINS4_8MMA_AtomIJNS4_20SM100_MMA_F16BF16_SSISI_SI_fLi128ELi128ELNS4_4UMMA5MajorE1ELSO_1ELNSN_7ScaleInE0ELSP_0EEEEEENS4_6LayoutINS5_IJSB_SB_SB_EEENS5_IJNSA_ILi0EEESU_SU_EEEEENS5_IJNS4_10UnderscoreESX_SX_EEEEENS4_23SM90_TMA_LOAD_MULTICASTENS4_14ComposedLayoutINS4_7SwizzleILi3ELi4ELi3EEENS4_18smem_ptr_flag_bitsILi16EEENSS_INS5_IJSG_SC_EEENS5_IJSB_SG_EEEEEEEvNS4_8identityENS4_13SM90_TMA_LOADES19_vS1A_EENS_8epilogue10collective18CollectiveEpilogueINS1D_23Sm100TmaWarpSpecializedILi4ELi2ELi32ELb1ELb0EEEJSH_NS5_IJNSS_ISF_SB_EENSS_INSA_ILi32EEESB_EEEEESI_NS5_IJlSB_lEEESI_S1M_NS1D_6fusion15FusionCallbacksIS1H_NS1N_17LinearCombinationISI_fSI_fLNS_15FloatRoundStyleE2EEESH_S1L_JEEENS4_5SM1004TMEM4LOAD26SM100_TMEM_LOAD_32dp32b32xES1B_NS11_INS12_ILi2ELi4ELi3EEES15_NSS_INS5_IJSC_S1J_EEENS5_IJS1J_SB_EEEEEEENS4_39AutoVectorizingCopyWithAssumedAlignmentILi128EEENS4_14SM90_TMA_STOREES21_S23_S23_EEEvvEEEEvNT_6ParamsE) ;  /* 0xffffff6002bc7950 */ /* 0x000fea0003c3ffff */
.L_x_179:
[----:B------:R-:W-:-:S00]  /*9d10*/  BRA `(.L_x_179) ;  /* 0xfffffffc00fc7947 */ /* 0x000fc0000383ffff */
[----:B------:R-:W-:-:S00]  /*9d20*/  NOP ;  /* 0x0000000000007918 */ /* 0x000fc00000000000 */
        /* <DEDUP_REMOVED lines=13> */
.L_x_180:


//--------------------- .nv.global.init           --------------------------
	.section	.nv.global.init,"aw",@progbits
.nv.global.init:
	.type		$str$27,@object
	.size		$str$27,($str$28 - $str$27)
$str$27:
        /*0000*/ 	.byte	0x28, 0x61, 0x64, 0x64, 0x72, 0x65, 0x73, 0x73, 0x20, 0x26, 0x20, 0x6d, 0x61, 0x73, 0x6b, 0x29
        /*0010*/ 	.byte	0x20, 0x3d, 0x3d, 0x20, 0x30, 0x00
	.type		$str$28,@object
	.size		$str$28,($str$26 - $str$28)
$str$28:
        /*0016*/ 	.byte	0x2f, 0x74, 0x6d, 0x70, 0x2f, 0x63, 0x75, 0x74, 0x6c, 0x61, 0x73, 0x73, 0x5f, 0x73, 0x77, 0x65
        /*0026*/ 	.byte	0x65, 0x70, 0x5f, 0x73, 0x72, 0x63, 0x2f, 0x69, 0x6e, 0x63, 0x6c, 0x75, 0x64, 0x65, 0x2f, 0x63
        /*0036*/ 	.byte	0x75, 0x74, 0x65, 0x2f, 0x70, 0x6f, 0x69, 0x6e, 0x74, 0x65, 0x72, 0x5f, 0x66, 0x6c, 0x61, 0x67
        /*0046*/ 	.byte	0x67, 0x65, 0x64, 0x2e, 0x68, 0x70, 0x70, 0x00
	.type		$str$26,@object
	.size		$str$26,($str$25 - $str$26)
$str$26:
        /*004e*/ 	.byte	0x2f, 0x74, 0x6d, 0x70, 0x2f, 0x63, 0x75, 0x74, 0x6c, 0x61, 0x73, 0x73, 0x5f, 0x73, 0x77, 0x65
        /*005e*/ 	.byte	0x65, 0x70, 0x5f, 0x73, 0x72, 0x63, 0x2f, 0x69, 0x6e, 0x63, 0x6c, 0x75, 0x64, 0x65, 0x2f, 0x63
        /*006e*/ 	.byte	0x75, 0x74, 0x65, 0x2f, 0x61, 0x74, 0x6f, 0x6d, 0x2f, 0x63, 0x6f, 0x70, 0x79, 0x5f, 0x74, 0x72
        /*007e*/ 	.byte	0x61, 0x69, 0x74, 0x73, 0x5f, 0x73, 0x6d, 0x31, 0x30, 0x30, 0x2e, 0x68, 0x70, 0x70, 0x00
	.type		$str$25,@object
	.size		$str$25,(__unnamed_1 - $str$25)
$str$25:
        /*008d*/ 	.byte	0x28, 0x28, 0x75, 0x69, 0x6e, 0x74, 0x33, 0x32, 0x5f, 0x74, 0x28, 0x74, 0x68, 0x72, 0x65, 0x61
        /*009d*/ 	.byte	0x64, 0x49, 0x64, 0x78, 0x2e, 0x78, 0x29, 0x20, 0x2f, 0x20, 0x33, 0x32, 0x29, 0x20, 0x25, 0x20
        /*00ad*/ 	.byte	0x34, 0x29, 0x20, 0x3d, 0x3d, 0x20, 0x28, 0x28, 0x28, 0x74, 0x6d, 0x65, 0x6d, 0x5f, 0x61, 0x64
        /*00bd*/ 	.byte	0x64, 0x72, 0x20, 0x3e, 0x3e, 0x20, 0x31, 0x36, 0x29, 0x20, 0x2f, 0x20, 0x33, 0x32, 0x29, 0x20
        /*00cd*/ 	.byte	0x25, 0x20, 0x34, 0x29, 0x00
	.type		__unnamed_1,@object
	.size		__unnamed_1,(__unnamed_2 - __unnamed_1)
__unnamed_1:
        /*00d2*/ 	.byte	0x61, 0x75, 0x74, 0x6f, 0x20, 0x63, 0x75, 0x74, 0x65, 0x3a, 0x3a, 0x61, 0x73, 0x5f, 0x70, 0x6f
        /* <DEDUP_REMOVED lines=24> */
        /*0262*/ 	.byte	0x3e, 0x3e, 0x3e, 0x3e, 0x5d, 0x00
	.type		__unnamed_2,@object
	.size		__unnamed_2,(.L_2 - __unnamed_2)
__unnamed_2:
        /* <DEDUP_REMOVED lines=42> */
        /*0508*/ 	.byte	0x3e, 0x3e, 0x5d, 0x00
.L_2:


//--------------------- .nv.shared._ZN7cutlass13device_kernelINS_4gemm6kernel13GemmUniversalIN4cute5tupleIJiiiiEEENS1_10collective13CollectiveMmaINS1_35MainloopSm100TmaUmmaWarpSpecializedILi3ELi2ELi4ENS5_IJNS4_1CILi1EEENSA_ILi8EEESB_EEEEENS5_IJNSA_ILi128EEESF_NSA_ILi64EEEEEENS_6half_tENS5_IJSB_llEEESI_SJ_NS4_8TiledMMAINS4_8MMA_AtomIJNS4_20SM100_MMA_F16BF16_SSISI_SI_fLi128ELi128ELNS4_4UMMA5MajorE1ELSO_1ELNSN_7ScaleInE0ELSP_0EEEEEENS4_6LayoutINS5_IJSB_SB_SB_EEENS5_IJNSA_ILi0EEESU_SU_EEEEENS5_IJNS4_10UnderscoreESX_SX_EEEEENS4_23SM90_TMA_LOAD_MULTICASTENS4_14ComposedLayoutINS4_7SwizzleILi3ELi4ELi3EEENS4_18smem_ptr_flag_bitsILi16EEENSS_INS5_IJSG_SC_EEENS5_IJSB_SG_EEEEEEEvNS4_8identityENS4_13SM90_TMA_LOADES19_vS1A_EENS_8epilogue10collective18CollectiveEpilogueINS1D_23Sm100TmaWarpSpecializedILi4ELi2ELi32ELb1ELb0EEEJSH_NS5_IJNSS_ISF_SB_EENSS_INSA_ILi32EEESB_EEEEESI_NS5_IJlSB_lEEESI_S1M_NS1D_6fusion15FusionCallbacksIS1H_NS1N_17LinearCombinationISI_fSI_fLNS_15FloatRoundStyleE2EEESH_S1L_JEEENS4_5SM1004TMEM4LOAD26SM100_TMEM_LOAD_32dp32b32xES1B_NS11_INS12_ILi2ELi4ELi3EEES15_NSS_INS5_IJSC_S1J_EEENS5_IJS1J_SB_EEEEEEENS4_39AutoVectorizingCopyWithAssumedAlignmentILi128EEENS4_14SM90_TMA_STOREES21_S23_S23_EEEvvEEEEvNT_6ParamsE --------------------------
	.section	.nv.shared._ZN7cutlass13device_kernelINS_4gemm6kernel13GemmUniversalIN4cute5tupleIJiiiiEEENS1_10collective13CollectiveMmaINS1_35MainloopSm100TmaUmmaWarpSpecializedILi3ELi2ELi4ENS5_IJNS4_1CILi1EEENSA_ILi8EEESB_EEEEENS5_IJNSA_ILi128EEESF_NSA_ILi64EEEEEENS_6half_tENS5_IJSB_llEEESI_SJ_NS4_8TiledMMAINS4_8MMA_AtomIJNS4_20SM100_MMA_F16BF16_SSISI_SI_fLi128ELi128ELNS4_4UMMA5MajorE1ELSO_1ELNSN_7ScaleInE0ELSP_0EEEEEENS4_6LayoutINS5_IJSB_SB_SB_EEENS5_IJNSA_ILi0EEESU_SU_EEEEENS5_IJNS4_10UnderscoreESX_SX_EEEEENS4_23SM90_TMA_LOAD_MULTICASTENS4_14ComposedLayoutINS4_7SwizzleILi3ELi4ELi3EEENS4_18smem_ptr_flag_bitsILi16EEENSS_INS5_IJSG_SC_EEENS5_IJSB_SG_EEEEEEEvNS4_8identityENS4_13SM90_TMA_LOADES19_vS1A_EENS_8epilogue10collective18CollectiveEpilogueINS1D_23Sm100TmaWarpSpecializedILi4ELi2ELi32ELb1ELb0EEEJSH_NS5_IJNSS_ISF_SB_EENSS_INSA_ILi32EEESB_EEEEESI_NS5_IJlSB_lEEESI_S1M_NS1D_6fusion15FusionCallbacksIS1H_NS1N_17LinearCombinationISI_fSI_fLNS_15FloatRoundStyleE2EEESH_S1L_JEEENS4_5SM1004TMEM4LOAD26SM100_TMEM_LOAD_32dp32b32xES1B_NS11_INS12_ILi2ELi4ELi3EEES15_NSS_INS5_IJSC_S1J_EEENS5_IJS1J_SB_EEEEEEENS4_39AutoVectorizingCopyWithAssumedAlignmentILi128EEENS4_14SM90_TMA_STOREES21_S23_S23_EEEvvEEEEvNT_6ParamsE,"aw",@nobits
	.sectionflags	@""
	.align	16
	.zero		1024


//--------------------- .nv.shared.reserved.0     --------------------------
	.section	.nv.shared.reserved.0,"aw",@nobits
	.weak		__nv_reservedSMEM_offset_0_alias
	.size		__nv_reservedSMEM_offset_0_alias, 0, 64
	.other		__nv_reservedSMEM_offset_0_alias,@"STO_CUDA_RESERVED_SHARED STV_DEFAULT"
__nv_reservedSMEM_offset_0_alias:
	.zero		0
.nv.shared.reserved.0:
	.zero		64
	.weak		__nv_reservedSMEM_tcgen05_partition
	.type		__nv_reservedSMEM_tcgen05_partition,@object
	.size		__nv_reservedSMEM_tcgen05_partition,(.L_0 - __nv_reservedSMEM_tcgen05_partition)
__nv_reservedSMEM_tcgen05_partition:
	.zero		32
.L_0:


//--------------------- .nv.global                --------------------------
	.section	.nv.global,"aw",@nobits
.nv.global:
	.type		_ZN40_INTERNAL_a11abfba_4_k_cu_c209277b_383504cute1_E,@object
	.size		_ZN40_INTERNAL_a11abfba_4_k_cu_c209277b_383504cute1_E,(_ZN40_INTERNAL_a11abfba_4_k_cu_c209277b_383504cuda3std3__45__cpo6cbeginE - _ZN40_INTERNAL_a11abfba_4_k_cu_c209277b_383504cute1_E)
_ZN40_INTERNAL_a11abfba_4_k_cu_c209277b_383504cute1_E:
	.zero		1
	.type		_ZN40_INTERNAL_a11abfba_4_k_cu_c209277b_383504cuda3std3__45__cpo6cbeginE,@object
	.size		_ZN40_INTERNAL_a11abfba_4_k_cu_c209277b_383504cuda3std3__45__cpo6cbeginE,(_ZN40_INTERNAL_a11abfba_4_k_cu_c209277b_383504cuda3std3__48in_placeE - _ZN40_INTERNAL_a11abfba_4_k_cu_c209277b_383504cuda3std3__45__cpo6cbeginE)
_ZN40_INTERNAL_a11abfba_4_k_cu_c209277b_383504cuda3std3__45__cpo6cbeginE:
	.zero		1
	.type		_ZN40_INTERNAL_a11abfba_4_k_cu_c209277b_383504cuda3std3__48in_placeE,@object
	.size		_ZN40_INTERNAL_a11abfba_4_k_cu_c209277b_383504cuda3std3__48in_placeE,(_ZN40_INTERNAL_a11abfba_4_k_cu_c209277b_383504cuda3std6ranges3__45__cpo9iter_moveE - _ZN40_INTERNAL_a11abfba_4_k_cu_c209277b_383504cuda3std3__48in_placeE)
_ZN40_INTERNAL_a11abfba_4_k_cu_c209277b_383504cuda3std3__48in_placeE:
	.zero		1
	.type		_ZN40_INTERNAL_a11abfba_4_k_cu_c209277b_383504cuda3std6ranges3__45__cpo9iter_moveE,@object
	.size		_ZN40_INTERNAL_a11abfba_4_k_cu_c209277b_383504cuda3std6ranges3__45__cpo9iter_moveE,(_ZN40_INTERNAL_a11abfba_4_k_cu_c209277b_383504cuda3std3__45__cpo5beginE - _ZN40_INTERNAL_a11abfba_4_k_cu_c209277b_383504cuda3std6ranges3__45__cpo9iter_moveE)
_ZN40_INTERNAL_a11abfba_4_k_cu_c209277b_383504cuda3std6ranges3__45__cpo9iter_moveE:
	.zero		1
	.type		_ZN40_INTERNAL_a11abfba_4_k_cu_c209277b_383504cuda3std3__45__cpo5beginE,@object
	.size		_ZN40_INTERNAL_a11abfba_4_k_cu_c209277b_383504cuda3std3__45__cpo5beginE,(_ZN40_INTERNAL_a11abfba_4_k_cu_c209277b_383504cuda3std3__442_GLOBAL__N__a11abfba_4_k_cu_c209277b_383506ignoreE - _ZN40_INTERNAL_a11abfba_4_k_cu_c209277b_383504cuda3std3__45__cpo5beginE)
_ZN40_INTERNAL_a11abfba_4_k_cu_c209277b_383504cuda3std3__45__cpo5beginE:
	.zero		1
	.type		_ZN40_INTERNAL_a11abfba_4_k_cu_c209277b_383504cuda3std3__442_GLOBAL__N__a11abfba_4_k_cu_c209277b_383506ignoreE,@object
	.size		_ZN40_INTERNAL_a11abfba_4_k_cu_c209277b_383504cuda3std3__442_GLOBAL__N__a11abfba_4_k_cu_c209277b_383506ignoreE,(_ZN40_INTERNAL_a11abfba_4_k_cu_c209277b_383504cute7productE - _ZN40_INTERNAL_a11abfba_4_k_cu_c209277b_383504cuda3std3__442_GLOBAL__N__a11abfba_4_k_cu_c209277b_383506ignoreE)
_ZN40_INTERNAL_a11abfba_4_k_cu_c209277b_383504cuda3std3__442_GLOBAL__N__a11abfba_4_k_cu_c209277b_383506ignoreE:
	.zero		1
	.type		_ZN40_INTERNAL_a11abfba_4_k_cu_c209277b_383504cute7productE,@object
	.size		_ZN40_INTERNAL_a11abfba_4_k_cu_c209277b_383504cute7productE,(_ZN40_INTERNAL_a11abfba_4_k_cu_c209277b_383504cuda3std3__45__cpo3endE - _ZN40_INTERNAL_a11abfba_4_k_cu_c209277b_383504cute7productE)
_ZN40_INTERNAL_a11abfba_4_k_cu_c209277b_383504cute7productE:
	.zero		1
	.type		_ZN40_INTERNAL_a11abfba_4_k_cu_c209277b_383504cuda3std3__45__cpo3endE,@object
	.size		_ZN40_INTERNAL_a11abfba_4_k_cu_c209277b_383504cuda3std3__45__cpo3endE,(_ZN40_INTERNAL_a11abfba_4_k_cu_c209277b_383504cuda3std3__419piecewise_constructE - _ZN40_INTERNAL_a11abfba_4_k_cu_c209277b_383504cuda3std3__45__cpo3endE)
_ZN40_INTERNAL_a11abfba_4_k_cu_c209277b_383504cuda3std3__45__cpo3endE:
	.zero		1
	.type		_ZN40_INTERNAL_a11abfba_4_k_cu_c209277b_383504cuda3std3__419piecewise_constructE,@object
	.size		_ZN40_INTERNAL_a11abfba_4_k_cu_c209277b_383504cuda3std3__419piecewise_constructE,(_ZN40_INTERNAL_a11abfba_4_k_cu_c209277b_383504cuda3std3__45__cpo4cendE - _ZN40_INTERNAL_a11abfba_4_k_cu_c209277b_383504cuda3std3__419piecewise_constructE)
_ZN40_INTERNAL_a11abfba_4_k_cu_c209277b_383504cuda3std3__419piecewise_constructE:
	.zero		1
	.type		_ZN40_INTERNAL_a11abfba_4_k_cu_c209277b_383504cuda3std3__45__cpo4cendE,@object
	.size		_ZN40_INTERNAL_a11abfba_4_k_cu_c209277b_383504cuda3std3__45__cpo4cendE,(_ZN40_INTERNAL_a11abfba_4_k_cu_c209277b_383504cuda3std6ranges3__45__cpo4swapE - _ZN40_INTERNAL_a11abfba_4_k_cu_c209277b_383504cuda3std3__45__cpo4cendE)
_ZN40_INTERNAL_a11abfba_4_k_cu_c209277b_383504cuda3std3__45__cpo4cendE:
	.zero		1
	.type		_ZN40_INTERNAL_a11abfba_4_k_cu_c209277b_383504cuda3std6ranges3__45__cpo4swapE,@object
	.size		_ZN40_INTERNAL_a11abfba_4_k_cu_c209277b_383504cuda3std6ranges3__45__cpo4swapE,(.L_10 - _ZN40_INTERNAL_a11abfba_4_k_cu_c209277b_383504cuda3std6ranges3__45__cpo4swapE)
_ZN40_INTERNAL_a11abfba_4_k_cu_c209277b_383504cuda3std6ranges3__45__cpo4swapE:
	.zero		1
.L_10:


//--------------------- .nv.constant0._ZN7cutlass13device_kernelINS_4gemm6kernel13GemmUniversalIN4cute5tupleIJiiiiEEENS1_10collective13CollectiveMmaINS1_35MainloopSm100TmaUmmaWarpSpecializedILi3ELi2ELi4ENS5_IJNS4_1CILi1EEENSA_ILi8EEESB_EEEEENS5_IJNSA_ILi128EEESF_NSA_ILi64EEEEEENS_6half_tENS5_IJSB_llEEESI_SJ_NS4_8TiledMMAINS4_8MMA_AtomIJNS4_20SM100_MMA_F16BF16_SSISI_SI_fLi128ELi128ELNS4_4UMMA5MajorE1ELSO_1ELNSN_7ScaleInE0ELSP_0EEEEEENS4_6LayoutINS5_IJSB_SB_SB_EEENS5_IJNSA_ILi0EEESU_SU_EEEEENS5_IJNS4_10UnderscoreESX_SX_EEEEENS4_23SM90_TMA_LOAD_MULTICASTENS4_14ComposedLayoutINS4_7SwizzleILi3ELi4ELi3EEENS4_18smem_ptr_flag_bitsILi16EEENSS_INS5_IJSG_SC_EEENS5_IJSB_SG_EEEEEEEvNS4_8identityENS4_13SM90_TMA_LOADES19_vS1A_EENS_8epilogue10collective18CollectiveEpilogueINS1D_23Sm100TmaWarpSpecializedILi4ELi2ELi32ELb1ELb0EEEJSH_NS5_IJNSS_ISF_SB_EENSS_INSA_ILi32EEESB_EEEEESI_NS5_IJlSB_lEEESI_S1M_NS1D_6fusion15FusionCallbacksIS1H_NS1N_17LinearCombinationISI_fSI_fLNS_15FloatRoundStyleE2EEESH_S1L_JEEENS4_5SM1004TMEM4LOAD26SM100_TMEM_LOAD_32dp32b32xES1B_NS11_INS12_ILi2ELi4ELi3EEES15_NSS_INS5_IJSC_S1J_EEENS5_IJS1J_SB_EEEEEEENS4_39AutoVectorizingCopyWithAssumedAlignmentILi128EEENS4_14SM90_TMA_STOREES21_S23_S23_EEEvvEEEEvNT_6ParamsE --------------------------
	.section	.nv.constant0._ZN7cutlass13device_kernelINS_4gemm6kernel13GemmUniversalIN4cute5tupleIJiiiiEEENS1_10collective13CollectiveMmaINS1_35MainloopSm100TmaUmmaWarpSpecializedILi3ELi2ELi4ENS5_IJNS4_1CILi1EEENSA_ILi8EEESB_EEEEENS5_IJNSA_ILi128EEESF_NSA_ILi64EEEEEENS_6half_tENS5_IJSB_llEEESI_SJ_NS4_8TiledMMAINS4_8MMA_AtomIJNS4_20SM100_MMA_F16BF16_SSISI_SI_fLi128ELi128ELNS4_4UMMA5MajorE1ELSO_1ELNSN_7ScaleInE0ELSP_0EEEEEENS4_6LayoutINS5_IJSB_SB_SB_EEENS5_IJNSA_ILi0EEESU_SU_EEEEENS5_IJNS4_10UnderscoreESX_SX_EEEEENS4_23SM90_TMA_LOAD_MULTICASTENS4_14ComposedLayoutINS4_7SwizzleILi3ELi4ELi3EEENS4_18smem_ptr_flag_bitsILi16EEENSS_INS5_IJSG_SC_EEENS5_IJSB_SG_EEEEEEEvNS4_8identityENS4_13SM90_TMA_LOADES19_vS1A_EENS_8epilogue10collective18CollectiveEpilogueINS1D_23Sm100TmaWarpSpecializedILi4ELi2ELi32ELb1ELb0EEEJSH_NS5_IJNSS_ISF_SB_EENSS_INSA_ILi32EEESB_EEEEESI_NS5_IJlSB_lEEESI_S1M_NS1D_6fusion15FusionCallbacksIS1H_NS1N_17LinearCombinationISI_fSI_fLNS_15FloatRoundStyleE2EEESH_S1L_JEEENS4_5SM1004TMEM4LOAD26SM100_TMEM_LOAD_32dp32b32xES1B_NS11_INS12_ILi2ELi4ELi3EEES15_NSS_INS5_IJSC_S1J_EEENS5_IJS1J_SB_EEEEEEENS4_39AutoVectorizingCopyWithAssumedAlignmentILi128EEENS4_14SM90_TMA_STOREES21_S23_S23_EEEvvEEEEvNT_6ParamsE,"a",@progbits
	.sectionflags	@""
	.align	4
.nv.constant0._ZN7cutlass13device_kernelINS_4gemm6kernel13GemmUniversalIN4cute5tupleIJiiiiEEENS1_10collective13CollectiveMmaINS1_35MainloopSm100TmaUmmaWarpSpecializedILi3ELi2ELi4ENS5_IJNS4_1CILi1EEENSA_ILi8EEESB_EEEEENS5_IJNSA_ILi128EEESF_NSA_ILi64EEEEEENS_6half_tENS5_IJSB_llEEESI_SJ_NS4_8TiledMMAINS4_8MMA_AtomIJNS4_20SM100_MMA_F16BF16_SSISI_SI_fLi128ELi128ELNS4_4UMMA5MajorE1ELSO_1ELNSN_7ScaleInE0ELSP_0EEEEEENS4_6LayoutINS5_IJSB_SB_SB_EEENS5_IJNSA_ILi0EEESU_SU_EEEEENS5_IJNS4_10UnderscoreESX_SX_EEEEENS4_23SM90_TMA_LOAD_MULTICASTENS4_14ComposedLayoutINS4_7SwizzleILi3ELi4ELi3EEENS4_18smem_ptr_flag_bitsILi16EEENSS_INS5_IJSG_SC_EEENS5_IJSB_SG_EEEEEEEvNS4_8identityENS4_13SM90_TMA_LOADES19_vS1A_EENS_8epilogue10collective18CollectiveEpilogueINS1D_23Sm100TmaWarpSpecializedILi4ELi2ELi32ELb1ELb0EEEJSH_NS5_IJNSS_ISF_SB_EENSS_INSA_ILi32EEESB_EEEEESI_NS5_IJlSB_lEEESI_S1M_NS1D_6fusion15FusionCallbacksIS1H_NS1N_17LinearCombinationISI_fSI_fLNS_15FloatRoundStyleE2EEESH_S1L_JEEENS4_5SM1004TMEM4LOAD26SM100_TMEM_LOAD_32dp32b32xES1B_NS11_INS12_ILi2ELi4ELi3EEES15_NSS_INS5_IJSC_S1J_EEENS5_IJS1J_SB_EEEEEEENS4_39AutoVectorizingCopyWithAssumedAlignmentILi128EEENS4_14SM90_TMA_STOREES21_S23_S23_EEEvvEEEEvNT_6ParamsE:
	.zero		2944


//--------------------- SYMBOLS --------------------------

	.type		.nv.reservedSmem.offset0,@object
	.size		.nv.reservedSmem.offset0,0x4
	.type		.nv.reservedSmem.cap,@object
	.size		.nv.reservedSmem.cap,0x4
	.type		__assertfail,@function
